def matmul_kernel(
    a_ptr,
    b_ptr,
    c_ptr,
    M,
    N,
    K,
    stride_am,
    stride_ak,
    stride_bk,
    stride_bn,
    stride_cm,
    stride_cn,
    BLOCK_M: tl.constexpr,
    BLOCK_N: tl.constexpr,
    BLOCK_K: tl.constexpr,
    GROUP_M: tl.constexpr,
):
    pid = tl.program_id(axis=0)
    num_pid_m = tl.cdiv(M, BLOCK_M)
    num_pid_n = tl.cdiv(N, BLOCK_N)
    num_pid_in_group = GROUP_M * num_pid_n
    group_id = pid // num_pid_in_group
    first_pid_m = group_id * GROUP_M
    group_size_m = min(num_pid_m - first_pid_m, GROUP_M)
    pid_m = first_pid_m + ((pid % num_pid_in_group) % group_size_m)
    pid_n = (pid % num_pid_in_group) // group_size_m

    offs_am = (pid_m * BLOCK_M + tl.arange(0, BLOCK_M)) % M
    offs_bn = (pid_n * BLOCK_N + tl.arange(0, BLOCK_N)) % N
    offs_k = tl.arange(0, BLOCK_K)
    a_ptrs = a_ptr + offs_am[:, None] * stride_am + offs_k[None, :] * stride_ak
    b_ptrs = b_ptr + offs_k[:, None] * stride_bk + offs_bn[None, :] * stride_bn

    acc = tl.zeros((BLOCK_M, BLOCK_N), dtype=tl.float32)
    for kk in range(0, tl.cdiv(K, BLOCK_K)):
        a = tl.load(a_ptrs, mask=offs_k[None, :] < K - kk * BLOCK_K, other=0.0)
        b = tl.load(b_ptrs, mask=offs_k[:, None] < K - kk * BLOCK_K, other=0.0)
        acc = tl.dot(a, b, acc)
        a_ptrs += BLOCK_K * stride_ak
        b_ptrs += BLOCK_K * stride_bk

    c = acc.to(c_ptr.dtype.element_ty)
    offs_cm = pid_m * BLOCK_M + tl.arange(0, BLOCK_M)
    offs_cn = pid_n * BLOCK_N + tl.arange(0, BLOCK_N)
    c_ptrs = c_ptr + offs_cm[:, None] * stride_cm + offs_cn[None, :] * stride_cn
    mask = (offs_cm[:, None] < M) & (offs_cn[None, :] < N)
    tl.store(c_ptrs, c, mask=mask)

# config = {"BLOCK_K": 64, "BLOCK_M": 128, "BLOCK_N": 256, "GROUP_M": 8, "arch": "sm_100", "dtype": "fp32", "num_ctas": 4, "num_stages": 3, "num_warps": 4}
# arch = sm_100


// ===== COMPILED SASS (sm_100a) =====

	.target	sm_100a

	.elftype	@"ET_EXEC"


//--------------------- .note.nv.tkinfo           --------------------------
	.section	.note.nv.tkinfo,"",@"SHT_NOTE"
	.sectionflags	@"SHF_NOTE_NV_TKINFO"
	.tkinfo
        /*0018*/ 	.word	0x00000081
        /*0030*/ 	.string	""
        /*0030*/ 	.string	"ptxas-blackwell"
        /*0030*/ 	.string	"Cuda compilation tools, release 12.9, V12.9.86"
        /*0030*/ 	.string	"Build cuda_12.9.r12.9/compiler.36037853_0"
        /*0030*/ 	.string	"-v  -suppress-debug-info  -lineinfo  -arch sm_100a "



//--------------------- .note.nv.cuver            --------------------------
	.section	.note.nv.cuver,"",@"SHT_NOTE"
	.sectionflags	@"SHF_NOTE_NV_CUVER"
        /*0018*/ 	.short	0x0001
        /*001a*/ 	.short	0x0064
        /*001c*/ 	.short	0x0001
        /*001e*/ 	.short	0x0000
        /*0020*/ 	.short	0x0001
        /*0022*/ 	.short	0x0000


//--------------------- .nv.info                  --------------------------
	.section	.nv.info,"",@"SHT_CUDA_INFO"
	.align	4


	//----- nvinfo : EIATTR_REGCOUNT
	.align		4
        /*0000*/ 	.byte	0x04, 0x2f
        /*0002*/ 	.short	(.L_4 - .L_3)
	.align		4
.L_3:
        /*0004*/ 	.word	index@(matmul_kernel)
        /*0008*/ 	.word	0x000000ff


	//----- nvinfo : EIATTR_FRAME_SIZE
	.align		4
.L_4:
        /*000c*/ 	.byte	0x04, 0x11
        /*000e*/ 	.short	(.L_6 - .L_5)
	.align		4
.L_5:
        /*0010*/ 	.word	index@($__internal_2_$__cuda_sm10x_tcgen05_guardrail_trap_unallocated_columns_being_dealloced)
        /*0014*/ 	.word	0x000001d0


	//----- nvinfo : EIATTR_FRAME_SIZE
	.align		4
.L_6:
        /*0018*/ 	.byte	0x04, 0x11
        /*001a*/ 	.short	(.L_8 - .L_7)
	.align		4
.L_7:
        /*001c*/ 	.word	index@($__internal_1_$__cuda_sm10x_tcgen05_guardrail_trap_phase_invalid_during_alloc)
        /*0020*/ 	.word	0x000001d0


	//----- nvinfo : EIATTR_FRAME_SIZE
	.align		4
.L_8:
        /*0024*/ 	.byte	0x04, 0x11
        /*0026*/ 	.short	(.L_10 - .L_9)
	.align		4
.L_9:
        /*0028*/ 	.word	index@($__internal_0_$__cuda_sm10x_tcgen05_guardrail_trap_col_being_dealloced_not_returned_by_alloc)
        /*002c*/ 	.word	0x000001d0


	//----- nvinfo : EIATTR_FRAME_SIZE
	.align		4
.L_10:
        /*0030*/ 	.byte	0x04, 0x11
        /*0032*/ 	.short	(.L_12 - .L_11)
	.align		4
.L_11:
        /*0034*/ 	.word	index@(matmul_kernel)
        /*0038*/ 	.word	0x000001d0


	//----- nvinfo : EIATTR_MIN_STACK_SIZE
	.align		4
.L_12:
        /*003c*/ 	.byte	0x04, 0x12
        /*003e*/ 	.short	(.L_14 - .L_13)
	.align		4
.L_13:
        /*0040*/ 	.word	index@(matmul_kernel)
        /*0044*/ 	.word	0x000001d0
.L_14:


//--------------------- .nv.info.matmul_kernel    --------------------------
	.section	.nv.info.matmul_kernel,"",@"SHT_CUDA_INFO"
	.sectionflags	@""
	.align	4


	//----- nvinfo : EIATTR_CUDA_API_VERSION
	.align		4
        /*0000*/ 	.byte	0x04, 0x37
        /*0002*/ 	.short	(.L_16 - .L_15)
.L_15:
        /*0004*/ 	.word	0x00000081


	//----- nvinfo : EIATTR_KPARAM_INFO
	.align		4
.L_16:
        /*0008*/ 	.byte	0x04, 0x17
        /*000a*/ 	.short	(.L_18 - .L_17)
.L_17:
        /*000c*/ 	.word	0x00000000
        /*0010*/ 	.short	0x000d
        /*0012*/ 	.short	0x0048
        /*0014*/ 	.byte	0x00, 0xf4, 0x21, 0x00


	//----- nvinfo : EIATTR_KPARAM_INFO
	.align		4
.L_18:
        /*0018*/ 	.byte	0x04, 0x17
        /*001a*/ 	.short	(.L_20 - .L_19)
.L_19:
        /*001c*/ 	.word	0x00000000
        /*0020*/ 	.short	0x000c
        /*0022*/ 	.short	0x0040
        /*0024*/ 	.byte	0x00, 0xf4, 0x21, 0x00


	//----- nvinfo : EIATTR_KPARAM_INFO
	.align		4
.L_20:
        /*0028*/ 	.byte	0x04, 0x17
        /*002a*/ 	.short	(.L_22 - .L_21)
.L_21:
        /*002c*/ 	.word	0x00000000
        /*0030*/ 	.short	0x000b
        /*0032*/ 	.short	0x0038
        /*0034*/ 	.byte	0x00, 0xf0, 0x11, 0x00


	//----- nvinfo : EIATTR_KPARAM_INFO
	.align		4
.L_22:
        /*0038*/ 	.byte	0x04, 0x17
        /*003a*/ 	.short	(.L_24 - .L_23)
.L_23:
        /*003c*/ 	.word	0x00000000
        /*0040*/ 	.short	0x000a
        /*0042*/ 	.short	0x0034
        /*0044*/ 	.byte	0x00, 0xf0, 0x11, 0x00


	//----- nvinfo : EIATTR_KPARAM_INFO
	.align		4
.L_24:
        /*0048*/ 	.byte	0x04, 0x17
        /*004a*/ 	.short	(.L_26 - .L_25)
.L_25:
        /*004c*/ 	.word	0x00000000
        /*0050*/ 	.short	0x0009
        /*0052*/ 	.short	0x0030
        /*0054*/ 	.byte	0x00, 0xf0, 0x11, 0x00


	//----- nvinfo : EIATTR_KPARAM_INFO
	.align		4
.L_26:
        /*0058*/ 	.byte	0x04, 0x17
        /*005a*/ 	.short	(.L_28 - .L_27)
.L_27:
        /*005c*/ 	.word	0x00000000
        /*0060*/ 	.short	0x0008
        /*0062*/ 	.short	0x002c
        /*0064*/ 	.byte	0x00, 0xf0, 0x11, 0x00


	//----- nvinfo : EIATTR_KPARAM_INFO
	.align		4
.L_28:
        /*0068*/ 	.byte	0x04, 0x17
        /*006a*/ 	.short	(.L_30 - .L_29)
.L_29:
        /*006c*/ 	.word	0x00000000
        /*0070*/ 	.short	0x0007
        /*0072*/ 	.short	0x0028
        /*0074*/ 	.byte	0x00, 0xf0, 0x11, 0x00


	//----- nvinfo : EIATTR_KPARAM_INFO
	.align		4
.L_30:
        /*0078*/ 	.byte	0x04, 0x17
        /*007a*/ 	.short	(.L_32 - .L_31)
.L_31:
        /*007c*/ 	.word	0x00000000
        /*0080*/ 	.short	0x0006
        /*0082*/ 	.short	0x0024
        /*0084*/ 	.byte	0x00, 0xf0, 0x11, 0x00


	//----- nvinfo : EIATTR_KPARAM_INFO
	.align		4
.L_32:
        /*0088*/ 	.byte	0x04, 0x17
        /*008a*/ 	.short	(.L_34 - .L_33)
.L_33:
        /*008c*/ 	.word	0x00000000
        /*0090*/ 	.short	0x0005
        /*0092*/ 	.short	0x0020
        /*0094*/ 	.byte	0x00, 0xf0, 0x11, 0x00


	//----- nvinfo : EIATTR_KPARAM_INFO
	.align		4
.L_34:
        /*0098*/ 	.byte	0x04, 0x17
        /*009a*/ 	.short	(.L_36 - .L_35)
.L_35:
        /*009c*/ 	.word	0x00000000
        /*00a0*/ 	.short	0x0004
        /*00a2*/ 	.short	0x001c
        /*00a4*/ 	.byte	0x00, 0xf0, 0x11, 0x00


	//----- nvinfo : EIATTR_KPARAM_INFO
	.align		4
.L_36:
        /*00a8*/ 	.byte	0x04, 0x17
        /*00aa*/ 	.short	(.L_38 - .L_37)
.L_37:
        /*00ac*/ 	.word	0x00000000
        /*00b0*/ 	.short	0x0003
        /*00b2*/ 	.short	0x0018
        /*00b4*/ 	.byte	0x00, 0xf0, 0x11, 0x00


	//----- nvinfo : EIATTR_KPARAM_INFO
	.align		4
.L_38:
        /*00b8*/ 	.byte	0x04, 0x17
        /*00ba*/ 	.short	(.L_40 - .L_39)
.L_39:
        /*00bc*/ 	.word	0x00000000
        /*00c0*/ 	.short	0x0002
        /*00c2*/ 	.short	0x0010
        /*00c4*/ 	.byte	0x00, 0xf4, 0x21, 0x00


	//----- nvinfo : EIATTR_KPARAM_INFO
	.align		4
.L_40:
        /*00c8*/ 	.byte	0x04, 0x17
        /*00ca*/ 	.short	(.L_42 - .L_41)
.L_41:
        /*00cc*/ 	.word	0x00000000
        /*00d0*/ 	.short	0x0001
        /*00d2*/ 	.short	0x0008
        /*00d4*/ 	.byte	0x00, 0xf4, 0x21, 0x00


	//----- nvinfo : EIATTR_KPARAM_INFO
	.align		4
.L_42:
        /*00d8*/ 	.byte	0x04, 0x17
        /*00da*/ 	.short	(.L_44 - .L_43)
.L_43:
        /*00dc*/ 	.word	0x00000000
        /*00e0*/ 	.short	0x0000
        /*00e2*/ 	.short	0x0000
        /*00e4*/ 	.byte	0x00, 0xf4, 0x21, 0x00


	//----- nvinfo : EIATTR_EXPLICIT_CLUSTER
	.align		4
.L_44:
        /*00e8*/ 	.byte	0x01, 0x3e
	.zero		2


	//----- nvinfo : EIATTR_CTA_PER_CLUSTER
	.align		4
        /*00ec*/ 	.byte	0x04, 0x3d
        /*00ee*/ 	.short	(.L_46 - .L_45)
.L_45:
        /*00f0*/ 	.word	0x00000004
        /*00f4*/ 	.word	0x00000001
        /*00f8*/ 	.word	0x00000001


	//----- nvinfo : EIATTR_AT_ENTRY_FRAGMENTS
	.align		4
.L_46:
        /*00fc*/ 	.byte	0x04, 0x4f
        /*00fe*/ 	.short	(.L_48 - .L_47)


	//   ....[0]....
.L_47:
        /*0100*/ 	.word	0x00000004


	//----- nvinfo : EIATTR_RESERVED_SMEM_USED
	.align		4
.L_48:
        /*0104*/ 	.byte	0x01, 0x41
	.zero		2


	//----- nvinfo : EIATTR_SPARSE_MMA_MASK
	.align		4
        /*0108*/ 	.byte	0x03, 0x50
        /*010a*/ 	.short	0x0000


	//----- nvinfo : EIATTR_TCGEN05_1CTA_USED
	.align		4
        /*010c*/ 	.byte	0x01, 0x51
	.zero		2


	//----- nvinfo : EIATTR_MAXREG_COUNT
	.align		4
        /*0110*/ 	.byte	0x03, 0x1b
        /*0112*/ 	.short	0x00ff


	//----- nvinfo : EIATTR_NUM_BARRIERS
	.align		4
        /*0114*/ 	.byte	0x02, 0x4c
        /*0116*/ 	.byte	0x01
	.zero		1


	//----- nvinfo : EIATTR_ANNOTATIONS
	.align		4
        /*0118*/ 	.byte	0x04, 0x55
        /*011a*/ 	.short	(.L_50 - .L_49)


	//   ....[0]....
.L_49:
        /*011c*/ 	.word	0x00000001
        /*0120*/ 	.byte	0x70, 0x09, 0x00, 0x00, 0x01, 0x00, 0x00, 0x00, 0x30, 0x0a, 0x00, 0x00, 0x01, 0x00, 0x00, 0x00
        /* <DEDUP_REMOVED lines=119> */
        /*08a0*/ 	.byte	0x70, 0xdf, 0x00, 0x00, 0x01, 0x00, 0x00, 0x00, 0x90, 0xdf, 0x00, 0x00


	//----- nvinfo : EIATTR_INT_WARP_WIDE_INSTR_OFFSETS
	.align		4
.L_50:
        /*08ac*/ 	.byte	0x04, 0x31
        /*08ae*/ 	.short	(.L_52 - .L_51)


	//   ....[0]....
.L_51:
        /*08b0*/ 	.word	0x00003920


	//   ....[1]....
        /*08b4*/ 	.word	0x00003940


	//   ....[2]....
        /*08b8*/ 	.word	0x00003a60


	//   ....[3]....
        /*08bc*/ 	.word	0x0000fa80


	//   ....[4]....
        /*08c0*/ 	.word	0x0000fad0


	//----- nvinfo : EIATTR_COOP_GROUP_MASK_REGIDS
	.align		4
.L_52:
        /*08c4*/ 	.byte	0x04, 0x29
        /*08c6*/ 	.short	(.L_54 - .L_53)


	//   ....[0]....
.L_53:
        /*08c8*/ 	.word	0xffffffff


	//   ....[1]....
        /*08cc*/ 	.word	0xffffffff


	//   ....[2]....
        /*08d0*/ 	.word	0xffffffff


	//   ....[3]....
        /*08d4*/ 	.word	0xffffffff


	//----- nvinfo : EIATTR_COOP_GROUP_INSTR_OFFSETS
	.align		4
.L_54:
        /*08d8*/ 	.byte	0x04, 0x28
        /*08da*/ 	.short	(.L_56 - .L_55)


	//   ....[0]....
.L_55:
        /*08dc*/ 	.word	0x00000070


	//   ....[1]....
        /*08e0*/ 	.word	0x00000330


	//   ....[2]....
        /*08e4*/ 	.word	0x0000f910


	//   ....[3]....
        /*08e8*/ 	.word	0x0000fb80


	//----- nvinfo : EIATTR_VRC_CTA_INIT_COUNT
	.align		4
.L_56:
        /*08ec*/ 	.byte	0x02, 0x4a
        /*08ee*/ 	.byte	0x80
	.zero		1


	//----- nvinfo : EIATTR_MBARRIER_INSTR_OFFSETS
	.align		4
        /*08f0*/ 	.byte	0x04, 0x39
        /*08f2*/ 	.short	(.L_58 - .L_57)


	//   ....[0]....
.L_57:
        /*08f4*/ 	.word	0x00003ad0
        /*08f8*/ 	.word	0x000000ff
        /*08fc*/ 	.word	0x00000000
        /*0900*/ 	.short	0x0100
        /*0902*/ 	.byte	0x08
	.zero		1


	//   ....[1]....
        /*0904*/ 	.word	0x00003af0
        /*0908*/ 	.word	0x000000ff
        /*090c*/ 	.word	0x0001c008
        /*0910*/ 	.short	0x0100
        /*0912*/ 	.byte	0x0b
	.zero		1


	//   ....[2]....
        /*0914*/ 	.word	0x0000b400
        /*0918*/ 	.word	0x000000ff
        /*091c*/ 	.word	0x00000000
        /*0920*/ 	.short	0x010a
        /*0922*/ 	.byte	0x08
	.zero		1


	//   ....[3]....
        /*0924*/ 	.word	0x0000e0e0
        /*0928*/ 	.word	0x000000ff
        /*092c*/ 	.word	0x00000000
        /*0930*/ 	.short	0x010a
        /*0932*/ 	.byte	0x08
	.zero		1


	//   ....[4]....
        /*0934*/ 	.word	0x0000e230
        /*0938*/ 	.word	0x000000ff
        /*093c*/ 	.word	0x0001c000
        /*0940*/ 	.short	0x0108
        /*0942*/ 	.byte	0x0b
	.zero		1


	//   ....[5]....
        /*0944*/ 	.word	0x0000e340
        /*0948*/ 	.word	0x000000ff
        /*094c*/ 	.word	0x0001c008
        /*0950*/ 	.short	0x0108
        /*0952*/ 	.byte	0x0b
	.zero		1


	//   ....[6]....
        /*0954*/ 	.word	0x0000fba0
        /*0958*/ 	.word	0x000000ff
        /*095c*/ 	.word	0x00000000
        /*0960*/ 	.short	0x010a
        /*0962*/ 	.byte	0x08
	.zero		1


	//   ....[7]....
        /*0964*/ 	.word	0x0000fbd0
        /*0968*/ 	.word	0x000000ff
        /*096c*/ 	.word	0x00000000
        /*0970*/ 	.short	0x010a
        /*0972*/ 	.byte	0x08
	.zero		1


	//----- nvinfo : EIATTR_NUM_MBARRIERS
	.align		4
.L_58:
        /*0974*/ 	.byte	0x03, 0x38
        /*0976*/ 	.short	0x0002


	//----- nvinfo : EIATTR_EXIT_INSTR_OFFSETS
	.align		4
        /*0978*/ 	.byte	0x04, 0x1c
        /*097a*/ 	.short	(.L_60 - .L_59)


	//   ....[0]....
.L_59:
        /*097c*/ 	.word	0x0000fb90


	//----- nvinfo : EIATTR_REQNTID
	.align		4
.L_60:
        /*0980*/ 	.byte	0x04, 0x10
        /*0982*/ 	.short	(.L_62 - .L_61)
.L_61:
        /*0984*/ 	.word	0x00000080
        /*0988*/ 	.word	0x00000001
        /*098c*/ 	.word	0x00000001


	//----- nvinfo : EIATTR_CRS_STACK_SIZE
	.align		4
.L_62:
        /*0990*/ 	.byte	0x04, 0x1e
        /*0992*/ 	.short	(.L_64 - .L_63)
.L_63:
        /*0994*/ 	.word	0x00000000


	//----- nvinfo : EIATTR_CBANK_PARAM_SIZE
	.align		4
.L_64:
        /*0998*/ 	.byte	0x03, 0x19
        /*099a*/ 	.short	0x0050


	//----- nvinfo : EIATTR_PARAM_CBANK
	.align		4
        /*099c*/ 	.byte	0x04, 0x0a
        /*099e*/ 	.short	(.L_66 - .L_65)
	.align		4
.L_65:
        /*09a0*/ 	.word	index@(.nv.constant0.matmul_kernel)
        /*09a4*/ 	.short	0x0380
        /*09a6*/ 	.short	0x0050


	//----- nvinfo : EIATTR_SW_WAR
	.align		4
.L_66:
        /*09a8*/ 	.byte	0x04, 0x36
        /*09aa*/ 	.short	(.L_68 - .L_67)
.L_67:
        /*09ac*/ 	.word	0x00000008
.L_68:


//--------------------- .nv.compat                --------------------------
	.section	.nv.compat,"",@"SHT_CUDA_COMPAT_INFO"
	.align	4
        /*0000*/ 	.byte	0x02, 0x02, 0x02, 0x00, 0x02, 0x05, 0x05, 0x00, 0x02, 0x03, 0x00, 0x00, 0x02, 0x06, 0x01, 0x00


//--------------------- .nv.callgraph             --------------------------
	.section	.nv.callgraph,"",@"SHT_CUDA_CALLGRAPH"
	.align	4
	.sectionentsize	8
	.align		4
        /*0000*/ 	.word	0x00000000
	.align		4
        /*0004*/ 	.word	0xffffffff
	.align		4
        /*0008*/ 	.word	0x00000000
	.align		4
        /*000c*/ 	.word	0xfffffffe
	.align		4
        /*0010*/ 	.word	0x00000000
	.align		4
        /*0014*/ 	.word	0xfffffffd
	.align		4
        /*0018*/ 	.word	0x00000000
	.align		4
        /*001c*/ 	.word	0xfffffffc


//--------------------- .text.matmul_kernel       --------------------------
	.section	.text.matmul_kernel,"ax",@progbits
	.align	128
        .global         matmul_kernel
        .type           matmul_kernel,@function
        .size           matmul_kernel,(.L_x_21 - matmul_kernel)
        .other          matmul_kernel,@"STO_CUDA_ENTRY STV_DEFAULT"
matmul_kernel:
.text.matmul_kernel:
[----:B------:R-:W1:Y:S01]  /*0000*/  LDC R1, c[0x0][0x37c] ;  /* 0x0000df00ff017b82 */ /* 0x000e620000000800 */
[----:B------:R-:W2:Y:S01]  /*0010*/  S2R R3, SR_TID.X ;  /* 0x0000000000037919 */ /* 0x000ea20000002100 */
[----:B-1----:R-:W-:Y:S01]  /*0020*/  VIADD R1, R1, 0xfffffe30 ;  /* 0xfffffe3001017836 */ /* 0x002fe20000000000 */
[----:B--2---:R-:W-:-:S13]  /*0030*/  ISETP.GE.U32.AND P0, PT, R3, 0x20, PT ;  /* 0x000000200300780c */ /* 0x004fda0003f06070 */
[----:B------:R-:W-:Y:S02]  /*0040*/  VOTEU.ANY UP0, P0 ;  /* 0x0000000000ff7886 */ /* 0x000fe40000000100 */
[----:B------:R-:W-:Y:S05]  /*0050*/  BRA.U UP0, `(.L_x_0) ;  /* 0x0000000100b87547 */ /* 0x000fea000b800000 */
[----:B------:R-:W1:Y:S01]  /*0060*/  S2UR UR6, SR_CgaCtaId ;  /* 0x00000000000679c3 */ /* 0x000e620000008800 */
[----:B------:R-:W-:Y:S01]  /*0070*/  NOP ;  /* 0x0000000000007918 */ /* 0x000fe20000000000 */
[----:B------:R-:W-:Y:S02]  /*0080*/  UMOV UR4, 0x40 ;  /* 0x0000004000047882 */ /* 0x000fe40000000000 */
[----:B-1----:R-:W-:-:S09]  /*0090*/  ULEA UR4, UR6, UR4, 0x18 ;  /* 0x0000000406047291 */ /* 0x002fd2000f8ec0ff */
[----:B------:R-:W1:Y:S01]  /*00a0*/  LDS.U8 R0, [UR4] ;  /* 0x00000004ff007984 */ /* 0x000e620008000000 */
[----:B------:R-:W-:Y:S02]  /*00b0*/  UMOV UR4, 0x400 ;  /* 0x0000040000047882 */ /* 0x000fe40000000000 */
[----:B------:R-:W-:Y:S01]  /*00c0*/  ULEA UR4, UR6, UR4, 0x18 ;  /* 0x0000000406047291 */ /* 0x000fe2000f8ec0ff */
[----:B-1----:R-:W-:-:S13]  /*00d0*/  ISETP.NE.AND P0, PT, R0, RZ, PT ;  /* 0x000000ff0000720c */ /* 0x002fda0003f05270 */
[----:B------:R-:W-:Y:S05]  /*00e0*/  @P0 BRA `(.L_x_1) ;  /* 0x00000000007c0947 */ /* 0x000fea0003800000 */
[----:B------:R-:W-:-:S13]  /*00f0*/  ELECT P0, URZ, PT ;  /* 0x0000000000ff782f */ /* 0x000fda0003800000 */
[----:B------:R-:W-:Y:S05]  /*0100*/  @!P0 BRA `(.L_x_2) ;  /* 0x0000000000848947 */ /* 0x000fea0003800000 */
[----:B------:R-:W-:Y:S01]  /*0110*/  UMOV UR5, 0x4 ;  /* 0x0000000400057882 */ /* 0x000fe20000000000 */
[----:B------:R-:W-:Y:S02]  /*0120*/  IMAD.MOV.U32 R7, RZ, RZ, 0x1 ;  /* 0x00000001ff077424 */ /* 0x000fe400078e00ff */
[----:B------:R-:W-:Y:S02]  /*0130*/  IMAD.MOV.U32 R5, RZ, RZ, 0xf ;  /* 0x0000000fff057424 */ /* 0x000fe400078e00ff */
[----:B------:R-:W-:Y:S04]  /*0140*/  DEPBAR.LE SB1, 0x36 ;  /* 0x00009d800000791a */ /* 0x000fe80000000000 */
[----:B------:R-:W1:Y:S02]  /*0150*/  UTCATOMSWS.FIND_AND_SET.ALIGN UP1, UR5, UR5 ;  /* 0x00000005000575e3 */ /* 0x000e640008020800 */
[----:B-1----:R-:W-:-:S04]  /*0160*/  PLOP3.LUT P0, PT, PT, PT, UP1, 0x80, 0x8 ;  /* 0x000000000008781c */ /* 0x002fc80003f0f018 */
[----:B------:R-:W-:-:S04]  /*0170*/  SEL R0, RZ, 0xffffffff, !P0 ;  /* 0xffffffffff007807 */ /* 0x000fc80004000000 */
[----:B------:R-:W-:Y:S01]  /*0180*/  ISETP.NE.AND P0, PT, R0, RZ, PT ;  /* 0x000000ff0000720c */ /* 0x000fe20003f05270 */
[----:B------:R-:W-:-:S12]  /*0190*/  IMAD.U32 R0, RZ, RZ, UR5 ;  /* 0x00000005ff007e24 */ /* 0x000fd8000f8e00ff */
[----:B------:R-:W-:Y:S05]  /*01a0*/  @P0 BRA `(.L_x_3) ;  /* 0x0000000000240947 */ /* 0x000fea0003800000 */
.L_x_4:
[----:B------:R-:W-:Y:S05]  /*01b0*/  NANOSLEEP 0x64 ;  /* 0x000000640000795d */ /* 0x000fea0003800000 */
[----:B------:R-:W-:-:S05]  /*01c0*/  UMOV UR5, 0x4 ;  /* 0x0000000400057882 */ /* 0x000fca0000000000 */
[----:B------:R-:W-:Y:S04]  /*01d0*/  DEPBAR.LE SB1, 0x36 ;  /* 0x00009d800000791a */ /* 0x000fe80000000000 */
[----:B------:R-:W1:Y:S02]  /*01e0*/  UTCATOMSWS.FIND_AND_SET.ALIGN UP1, UR5, UR5 ;  /* 0x00000005000575e3 */ /* 0x000e640008020800 */
[----:B-1----:R-:W-:-:S04]  /*01f0*/  PLOP3.LUT P0, PT, PT, PT, UP1, 0x80, 0x8 ;  /* 0x000000000008781c */ /* 0x002fc80003f0f018 */
[----:B------:R-:W-:-:S04]  /*0200*/  SEL R0, RZ, 0xffffffff, !P0 ;  /* 0xffffffffff007807 */ /* 0x000fc80004000000 */
[----:B------:R-:W-:Y:S01]  /*0210*/  ISETP.NE.AND P0, PT, R0, RZ, PT ;  /* 0x000000ff0000720c */ /* 0x000fe20003f05270 */
[----:B------:R-:W-:-:S12]  /*0220*/  IMAD.U32 R0, RZ, RZ, UR5 ;  /* 0x00000005ff007e24 */ /* 0x000fd8000f8e00ff */
[----:B------:R-:W-:Y:S05]  /*0230*/  @!P0 BRA `(.L_x_4) ;  /* 0xfffffffc00dc8947 */ /* 0x000fea000383ffff */
.L_x_3:
[C---:B------:R-:W-:Y:S01]  /*0240*/  VIADD R4, R0.reuse, 0x10 ;  /* 0x0000001000047836 */ /* 0x040fe20000000000 */
[----:B------:R-:W-:Y:S01]  /*0250*/  UMOV UR5, 0x50 ;  /* 0x0000005000057882 */ /* 0x000fe20000000000 */
[----:B------:R-:W-:Y:S01]  /*0260*/  SHF.L.U32 R2, R5, R0, RZ ;  /* 0x0000000005027219 */ /* 0x000fe200000006ff */
[----:B------:R-:W-:Y:S01]  /*0270*/  ULEA UR5, UR6, UR5, 0x18 ;  /* 0x0000000506057291 */ /* 0x000fe2000f8ec0ff */
[----:B------:R-:W-:Y:S01]  /*0280*/  IMAD.SHL.U32 R0, R0, 0x20, RZ ;  /* 0x0000002000007824 */ /* 0x000fe200078e00ff */
[----:B------:R-:W-:-:S04]  /*0290*/  SHF.L.U32 R5, R7, R4, RZ ;  /* 0x0000000407057219 */ /* 0x000fc800000006ff */
[----:B------:R-:W-:-:S05]  /*02a0*/  LOP3.LUT R2, R5, R2, RZ, 0xfc, !PT ;  /* 0x0000000205027212 */ /* 0x000fca00078efcff */
[----:B------:R1:W-:Y:S04]  /*02b0*/  ATOMS.OR RZ, [UR5], R2 ;  /* 0x00000002ffff798c */ /* 0x0003e8000b000005 */
[----:B------:R1:W-:Y:S01]  /*02c0*/  STS [UR4], R0 ;  /* 0x00000000ff007988 */ /* 0x0003e20008000804 */
[----:B------:R-:W-:Y:S05]  /*02d0*/  BRA `(.L_x_2) ;  /* 0x0000000000107947 */ /* 0x000fea0003800000 */
.L_x_1:
[----:B------:R-:W-:Y:S01]  /*02e0*/  IMAD.MOV.U32 R0, RZ, RZ, -0x1 ;  /* 0xffffffffff007424 */ /* 0x000fe200078e00ff */
[----:B------:R-:W-:-:S04]  /*02f0*/  MOV R4, 0x320 ;  /* 0x0000032000047802 */ /* 0x000fc80000000f00 */
[----:B------:R1:W-:Y:S03]  /*0300*/  STS [UR4], R0 ;  /* 0x00000000ff007988 */ /* 0x0003e60008000804 */
[----:B-1----:R-:W-:Y:S05]  /*0310*/  CALL.REL.NOINC `($__internal_1_$__cuda_sm10x_tcgen05_guardrail_trap_phase_invalid_during_alloc) ;  /* 0x000000f800447944 */ /* 0x002fea0003c00000 */
.L_x_2:
[----:B------:R-:W-:Y:S05]  /*0320*/  WARPSYNC.ALL ;  /* 0x0000000000007948 */ /* 0x000fea0003800000 */
[----:B------:R-:W-:Y:S01]  /*0330*/  NOP ;  /* 0x0000000000007918 */ /* 0x000fe20000000000 */
.L_x_0:
[----:B------:R-:W2:Y:S08]  /*0340*/  LDC.64 R54, c[0x0][0x398] ;  /* 0x0000e600ff367b82 */ /* 0x000eb00000000a00 */
[----:B------:R-:W3:Y:S02]  /*0350*/  S2UR UR5, SR_CgaSize ;  /* 0x00000000000579c3 */ /* 0x000ee40000008a00 */
[----:B---3--:R-:W-:-:S12]  /*0360*/  UIMAD UR5, UR5, -0xa0, URZ ;  /* 0xffffff60050578a4 */ /* 0x008fd8000f8e02ff */
[----:B------:R-:W3:Y:S01]  /*0370*/  LDCU UR5, c[0x0][UR5+0x2b0] ;  /* 0x00005600050577ac */ /* 0x000ee20008000800 */
[----:B------:R-:W4:Y:S01]  /*0380*/  S2R R62, SR_CgaCtaId ;  /* 0x00000000003e7919 */ /* 0x000f220000008800 */
[----:B------:R-:W-:Y:S01]  /*0390*/  LOP3.LUT R56, R3, 0x3f, RZ, 0xc0, !PT ;  /* 0x0000003f03387812 */ /* 0x000fe200078ec0ff */
[----:B------:R-:W5:Y:S01]  /*03a0*/  LDCU.128 UR12, c[0x0][0x380] ;  /* 0x00007000ff0c77ac */ /* 0x000f620008000c00 */
[----:B------:R-:W1:Y:S01]  /*03b0*/  S2UR UR4, SR_CTAID.X ;  /* 0x00000000000479c3 */ /* 0x000e620000002500 */
[----:B------:R-:W1:Y:S07]  /*03c0*/  LDCU.64 UR28, c[0x0][0x358] ;  /* 0x00006b00ff1c77ac */ /* 0x000e6e0008000a00 */
[----:B------:R-:W4:Y:S01]  /*03d0*/  LDC R251, c[0x0][0x3a0] ;  /* 0x0000e800fffb7b82 */ /* 0x000f220000000800 */
[----:B-12---:R-:W-:Y:S01]  /*03e0*/  VIADD R0, R55, 0xff ;  /* 0x000000ff37007836 */ /* 0x006fe20000000000 */
[----:B------:R-:W-:-:S02]  /*03f0*/  IABS R14, R54 ;  /* 0x00000036000e7213 */ /* 0x000fc40000000000 */
[----:B------:R-:W-:Y:S02]  /*0400*/  LOP3.LUT R252, RZ, R55, RZ, 0x33, !PT ;  /* 0x00000037fffc7212 */ /* 0x000fe400078e33ff */
[----:B------:R-:W-:Y:S02]  /*0410*/  SHF.R.S32.HI R5, RZ, 0x1f, R0 ;  /* 0x0000001fff057819 */ /* 0x000fe40000011400 */
[----:B------:R-:W-:Y:S01]  /*0420*/  I2FP.F32.U32 R6, UR4 ;  /* 0x0000000400067c45 */ /* 0x000fe20008201000 */
[----:B------:R-:W1:Y:S01]  /*0430*/  S2UR UR4, SR_CgaCtaId ;  /* 0x00000000000479c3 */ /* 0x000e620000008800 */
[----:B------:R-:W-:-:S03]  /*0440*/  LEA.HI R5, R5, R0, RZ, 0x8 ;  /* 0x0000000005057211 */ /* 0x000fc600078f40ff */
[----:B---3--:R-:W-:Y:S01]  /*0450*/  FMUL R6, R6, UR5 ;  /* 0x0000000506067c20 */ /* 0x008fe20008400000 */
[----:B------:R-:W-:Y:S01]  /*0460*/  SHF.R.S32.HI R5, RZ, 0x8, R5 ;  /* 0x00000008ff057819 */ /* 0x000fe20000011405 */
[----:B------:R-:W-:Y:S02]  /*0470*/  UMOV UR5, 0x1 ;  /* 0x0000000100057882 */ /* 0x000fe40000000000 */
[----:B------:R-:W-:Y:S02]  /*0480*/  F2I.U32.TRUNC.NTZ R7, R6 ;  /* 0x0000000600077305 */ /* 0x000fe4000020f000 */
[----:B------:R-:W-:-:S05]  /*0490*/  IMAD.SHL.U32 R2, R5, 0x8, RZ ;  /* 0x0000000805027824 */ /* 0x000fca00078e00ff */
[----:B------:R-:W-:-:S04]  /*04a0*/  IABS R9, R2 ;  /* 0x0000000200097213 */ /* 0x000fc80000000000 */
[----:B------:R-:W2:Y:S08]  /*04b0*/  I2F.RP R0, R9 ;  /* 0x0000000900007306 */ /* 0x000eb00000209400 */
[----:B--2---:R-:W2:Y:S02]  /*04c0*/  MUFU.RCP R0, R0 ;  /* 0x0000000000007308 */ /* 0x004ea40000001000 */
[----:B--2---:R-:W-:Y:S01]  /*04d0*/  VIADD R4, R0, 0xffffffe ;  /* 0x0ffffffe00047836 */ /* 0x004fe20000000000 */
[----:B------:R-:W-:-:S05]  /*04e0*/  IABS R0, R7 ;  /* 0x0000000700007213 */ /* 0x000fca0000000000 */
[----:B------:R2:W3:Y:S02]  /*04f0*/  F2I.FTZ.U32.TRUNC.NTZ R5, R4 ;  /* 0x0000000400057305 */ /* 0x0004e4000021f000 */
[----:B--2---:R-:W-:Y:S02]  /*0500*/  IMAD.MOV.U32 R4, RZ, RZ, RZ ;  /* 0x000000ffff047224 */ /* 0x004fe400078e00ff */
[----:B---3--:R-:W-:-:S04]  /*0510*/  IMAD.MOV R8, RZ, RZ, -R5 ;  /* 0x000000ffff087224 */ /* 0x008fc800078e0a05 */
[----:B------:R-:W-:Y:S01]  /*0520*/  IMAD R11, R8, R9, RZ ;  /* 0x00000009080b7224 */ /* 0x000fe200078e02ff */
[----:B------:R-:W-:-:S03]  /*0530*/  IABS R8, R2 ;  /* 0x0000000200087213 */ /* 0x000fc60000000000 */
[----:B------:R-:W-:-:S04]  /*0540*/  IMAD.HI.U32 R5, R5, R11, R4 ;  /* 0x0000000b05057227 */ /* 0x000fc800078e0004 */
[----:B------:R-:W-:Y:S02]  /*0550*/  IMAD.MOV R4, RZ, RZ, -R8 ;  /* 0x000000ffff047224 */ /* 0x000fe400078e0a08 */
[----:B------:R-:W-:-:S04]  /*0560*/  IMAD.HI.U32 R5, R5, R0, RZ ;  /* 0x0000000005057227 */ /* 0x000fc800078e00ff */
[----:B------:R-:W-:Y:S01]  /*0570*/  IMAD R0, R5, R4, R0 ;  /* 0x0000000405007224 */ /* 0x000fe200078e0200 */
[----:B------:R-:W-:Y:S04]  /*0580*/  BAR.SYNC.DEFER_BLOCKING 0x0 ;  /* 0x0000000000007b1d */ /* 0x000fe80000010000 */
[----:B------:R-:W-:-:S13]  /*0590*/  ISETP.GT.U32.AND P1, PT, R9, R0, PT ;  /* 0x000000000900720c */ /* 0x000fda0003f24070 */
[----:B------:R-:W-:Y:S02]  /*05a0*/  @!P1 IMAD.IADD R0, R0, 0x1, -R9 ;  /* 0x0000000100009824 */ /* 0x000fe400078e0a09 */
[----:B------:R-:W-:Y:S01]  /*05b0*/  @!P1 VIADD R5, R5, 0x1 ;  /* 0x0000000105059836 */ /* 0x000fe20000000000 */
[----:B------:R-:W-:Y:S02]  /*05c0*/  ISETP.NE.AND P1, PT, R2, RZ, PT ;  /* 0x000000ff0200720c */ /* 0x000fe40003f25270 */
[----:B------:R-:W-:Y:S02]  /*05d0*/  ISETP.GE.U32.AND P0, PT, R0, R9, PT ;  /* 0x000000090000720c */ /* 0x000fe40003f06070 */
[----:B------:R-:W-:-:S04]  /*05e0*/  LOP3.LUT R0, R7, R2, RZ, 0x3c, !PT ;  /* 0x0000000207007212 */ /* 0x000fc800078e3cff */
[----:B------:R-:W-:Y:S01]  /*05f0*/  ISETP.GE.AND P2, PT, R0, RZ, PT ;  /* 0x000000ff0000720c */ /* 0x000fe20003f46270 */
[----:B------:R-:W-:-:S06]  /*0600*/  VIADD R0, R54, 0x7f ;  /* 0x0000007f36007836 */ /* 0x000fcc0000000000 */
[----:B------:R-:W-:-:S04]  /*0610*/  @P0 VIADD R5, R5, 0x1 ;  /* 0x0000000105050836 */ /* 0x000fc80000000000 */
[----:B------:R-:W-:Y:S01]  /*0620*/  IMAD.MOV.U32 R4, RZ, RZ, R5 ;  /* 0x000000ffff047224 */ /* 0x000fe200078e0005 */
[----:B------:R-:W-:-:S03]  /*0630*/  SHF.R.S32.HI R5, RZ, 0x1f, R0 ;  /* 0x0000001fff057819 */ /* 0x000fc60000011400 */
[----:B------:R-:W-:Y:S01]  /*0640*/  @!P2 IMAD.MOV R4, RZ, RZ, -R4 ;  /* 0x000000ffff04a224 */ /* 0x000fe200078e0a04 */
[----:B------:R-:W-:Y:S02]  /*0650*/  @!P1 LOP3.LUT R4, RZ, R2, RZ, 0x33, !PT ;  /* 0x00000002ff049212 */ /* 0x000fe400078e33ff */
[----:B------:R-:W-:-:S03]  /*0660*/  LEA.HI R5, R5, R0, RZ, 0x7 ;  /* 0x0000000005057211 */ /* 0x000fc600078f38ff */
[----:B------:R-:W-:Y:S02]  /*0670*/  IMAD.SHL.U32 R10, R4, 0x8, RZ ;  /* 0x00000008040a7824 */ /* 0x000fe400078e00ff */
[----:B------:R-:W-:-:S03]  /*0680*/  IMAD.MOV R4, RZ, RZ, -R4 ;  /* 0x000000ffff047224 */ /* 0x000fc600078e0a04 */
[----:B------:R-:W-:Y:S01]  /*0690*/  LEA.HI.SX32 R5, R5, -R10, 0x19 ;  /* 0x8000000a05057211 */ /* 0x000fe200078fcaff */
[----:B------:R-:W-:Y:S02]  /*06a0*/  IMAD R12, R2, R4, R7 ;  /* 0x00000004020c7224 */ /* 0x000fe400078e0207 */
[----:B------:R-:W-:Y:S01]  /*06b0*/  IMAD.MOV.U32 R4, RZ, RZ, RZ ;  /* 0x000000ffff047224 */ /* 0x000fe200078e00ff */
[----:B------:R-:W-:Y:S02]  /*06c0*/  VIMNMX R13, PT, PT, R5, 0x8, PT ;  /* 0x00000008050d7848 */ /* 0x000fe40003fe0100 */
[----:B------:R-:W-:Y:S02]  /*06d0*/  IABS R11, R12 ;  /* 0x0000000c000b7213 */ /* 0x000fe40000000000 */
[----:B------:R-:W-:-:S04]  /*06e0*/  IABS R9, R13 ;  /* 0x0000000d00097213 */ /* 0x000fc80000000000 */
[----:B------:R-:W2:Y:S08]  /*06f0*/  I2F.RP R0, R9 ;  /* 0x0000000900007306 */ /* 0x000eb00000209400 */
[----:B--2---:R-:W2:Y:S02]  /*0700*/  MUFU.RCP R0, R0 ;  /* 0x0000000000007308 */ /* 0x004ea40000001000 */
[----:B--2---:R-:W-:-:S06]  /*0710*/  VIADD R5, R0, 0xffffffe ;  /* 0x0ffffffe00057836 */ /* 0x004fcc0000000000 */
[----:B------:R-:W2:Y:S02]  /*0720*/  F2I.FTZ.U32.TRUNC.NTZ R5, R5 ;  /* 0x0000000500057305 */ /* 0x000ea4000021f000 */
[----:B--2---:R-:W-:-:S04]  /*0730*/  IMAD.MOV R6, RZ, RZ, -R5 ;  /* 0x000000ffff067224 */ /* 0x004fc800078e0a05 */
[----:B------:R-:W-:-:S04]  /*0740*/  IMAD.MOV.U32 R2, RZ, RZ, R6 ;  /* 0x000000ffff027224 */ /* 0x000fc800078e0006 */
[----:B------:R-:W-:Y:S01]  /*0750*/  IMAD R7, R2, R9, RZ ;  /* 0x0000000902077224 */ /* 0x000fe200078e02ff */
[----:B------:R-:W-:-:S03]  /*0760*/  IABS R2, R13 ;  /* 0x0000000d00027213 */ /* 0x000fc60000000000 */
[----:B------:R-:W-:Y:S02]  /*0770*/  IMAD.HI.U32 R4, R5, R7, R4 ;  /* 0x0000000705047227 */ /* 0x000fe400078e0004 */
[----:B------:R-:W2:Y:S02]  /*0780*/  I2F.RP R5, R14 ;  /* 0x0000000e00057306 */ /* 0x000ea40000209400 */
[----:B------:R-:W-:Y:S02]  /*0790*/  IMAD.MOV R2, RZ, RZ, -R2 ;  /* 0x000000ffff027224 */ /* 0x000fe400078e0a02 */
[----:B------:R-:W-:Y:S01]  /*07a0*/  IMAD.HI.U32 R0, R4, R11, RZ ;  /* 0x0000000b04007227 */ /* 0x000fe200078e00ff */
[----:B------:R-:W-:-:S03]  /*07b0*/  IABS R4, R55 ;  /* 0x0000003700047213 */ /* 0x000fc60000000000 */
[----:B------:R-:W-:Y:S01]  /*07c0*/  IMAD R2, R0, R2, R11 ;  /* 0x0000000200027224 */ /* 0x000fe200078e020b */
[----:B------:R-:W3:Y:S04]  /*07d0*/  I2F.RP R8, R4 ;  /* 0x0000000400087306 */ /* 0x000ee80000209400 */
[----:B------:R-:W-:-:S04]  /*07e0*/  ISETP.GT.U32.AND P1, PT, R9, R2, PT ;  /* 0x000000020900720c */ /* 0x000fc80003f24070 */
[----:B--2---:R-:W2:Y:S08]  /*07f0*/  MUFU.RCP R5, R5 ;  /* 0x0000000500057308 */ /* 0x004eb00000001000 */
[----:B---3--:R-:W3:Y:S01]  /*0800*/  MUFU.RCP R8, R8 ;  /* 0x0000000800087308 */ /* 0x008ee20000001000 */
[----:B------:R-:W-:Y:S02]  /*0810*/  @!P1 IMAD.IADD R2, R2, 0x1, -R9 ;  /* 0x0000000102029824 */ /* 0x000fe400078e0a09 */
[----:B------:R-:W-:Y:S01]  /*0820*/  @!P1 VIADD R0, R0, 0x1 ;  /* 0x0000000100009836 */ /* 0x000fe20000000000 */
[----:B------:R-:W-:-:S02]  /*0830*/  ISETP.NE.AND P1, PT, R13, RZ, PT ;  /* 0x000000ff0d00720c */ /* 0x000fc40003f25270 */
[----:B------:R-:W-:Y:S02]  /*0840*/  ISETP.GE.U32.AND P0, PT, R2, R9, PT ;  /* 0x000000090200720c */ /* 0x000fe40003f06070 */
[----:B------:R-:W-:Y:S01]  /*0850*/  LOP3.LUT R2, R12, R13, RZ, 0x3c, !PT ;  /* 0x0000000d0c027212 */ /* 0x000fe200078e3cff */
[----:B--2---:R-:W-:-:S03]  /*0860*/  VIADD R6, R5, 0xffffffe ;  /* 0x0ffffffe05067836 */ /* 0x004fc60000000000 */
[----:B------:R-:W-:Y:S01]  /*0870*/  ISETP.GE.AND P2, PT, R2, RZ, PT ;  /* 0x000000ff0200720c */ /* 0x000fe20003f46270 */
[----:B------:R2:W1:Y:S01]  /*0880*/  F2I.FTZ.U32.TRUNC.NTZ R7, R6 ;  /* 0x0000000600077305 */ /* 0x000462000021f000 */
[----:B----4-:R-:W-:Y:S02]  /*0890*/  IMAD.SHL.U32 R2, R62, 0x40, RZ ;  /* 0x000000403e027824 */ /* 0x010fe400078e00ff */
[----:B---3--:R-:W-:-:S03]  /*08a0*/  VIADD R9, R8, 0xffffffe ;  /* 0x0ffffffe08097836 */ /* 0x008fc60000000000 */
[----:B------:R-:W-:Y:S01]  /*08b0*/  @P0 VIADD R0, R0, 0x1 ;  /* 0x0000000100000836 */ /* 0x000fe20000000000 */
[----:B------:R-:W-:Y:S01]  /*08c0*/  LEA.HI R2, R3, R2, RZ, 0x1a ;  /* 0x0000000203027211 */ /* 0x000fe200078fd0ff */
[----:B------:R-:W-:Y:S02]  /*08d0*/  IMAD.MOV.U32 R8, RZ, RZ, RZ ;  /* 0x000000ffff087224 */ /* 0x000fe400078e00ff */
[----:B------:R-:W-:Y:S01]  /*08e0*/  IMAD.MOV.U32 R11, RZ, RZ, R0 ;  /* 0x000000ffff0b7224 */ /* 0x000fe200078e0000 */
[----:B------:R-:W3:Y:S01]  /*08f0*/  F2I.FTZ.U32.TRUNC.NTZ R9, R9 ;  /* 0x0000000900097305 */ /* 0x000ee2000021f000 */
[----:B--2---:R-:W-:Y:S02]  /*0900*/  IMAD.MOV.U32 R6, RZ, RZ, RZ ;  /* 0x000000ffff067224 */ /* 0x004fe400078e00ff */
[----:B------:R-:W-:Y:S01]  /*0910*/  @!P2 IMAD.MOV R11, RZ, RZ, -R11 ;  /* 0x000000ffff0ba224 */ /* 0x000fe200078e0a0b */
[----:B------:R-:W-:-:S05]  /*0920*/  @!P1 LOP3.LUT R11, RZ, R13, RZ, 0x33, !PT ;  /* 0x0000000dff0b9212 */ /* 0x000fca00078e33ff */
[----:B------:R-:W-:Y:S02]  /*0930*/  IMAD.MOV R0, RZ, RZ, -R11 ;  /* 0x000000ffff007224 */ /* 0x000fe400078e0a0b */
[----:B------:R-:W-:Y:S02]  /*0940*/  IMAD.SHL.U32 R16, R11, 0x100, RZ ;  /* 0x000001000b107824 */ /* 0x000fe400078e00ff */
[----:B------:R-:W-:Y:S02]  /*0950*/  IMAD R0, R13, R0, R12 ;  /* 0x000000000d007224 */ /* 0x000fe400078e020c */
[----:B-1----:R-:W-:Y:S01]  /*0960*/  IMAD.MOV R13, RZ, RZ, -R7 ;  /* 0x000000ffff0d7224 */ /* 0x002fe200078e0a07 */
[----:B------:R1:W-:Y:S01]  /*0970*/  STL [R1+0xd8], R16 ;  /* 0x0000d81001007387 */ /* 0x0003e20000100800 */
[----:B------:R-:W-:Y:S01]  /*0980*/  IMAD.IADD R5, R10, 0x1, R0 ;  /* 0x000000010a057824 */ /* 0x000fe200078e0200 */
[----:B------:R-:W-:Y:S01]  /*0990*/  LOP3.LUT R0, R3, 0x7f, RZ, 0xc0, !PT ;  /* 0x0000007f03007812 */ /* 0x000fe200078ec0ff */
[----:B---3--:R-:W-:Y:S01]  /*09a0*/  IMAD.MOV R15, RZ, RZ, -R9 ;  /* 0x000000ffff0f7224 */ /* 0x008fe200078e0a09 */
[----:B------:R-:W-:Y:S01]  /*09b0*/  LOP3.LUT R10, R16, 0xc1, R2, 0xf8, !PT ;  /* 0x000000c1100a7812 */ /* 0x000fe200078ef802 */
[----:B------:R-:W-:-:S02]  /*09c0*/  IMAD R11, R13, R14, RZ ;  /* 0x0000000e0d0b7224 */ /* 0x000fc400078e02ff */
[----:B------:R-:W-:Y:S01]  /*09d0*/  IMAD R40, R5, 0x80, R0 ;  /* 0x0000008005287824 */ /* 0x000fe200078e0200 */
[C---:B------:R-:W-:Y:S01]  /*09e0*/  LOP3.LUT R18, R10.reuse, 0x4, RZ, 0xfc, !PT ;  /* 0x000000040a127812 */ /* 0x040fe200078efcff */
[----:B------:R-:W-:Y:S01]  /*09f0*/  IMAD R5, R15, R4, RZ ;  /* 0x000000040f057224 */ /* 0x000fe200078e02ff */
[----:B-1----:R-:W-:Y:S01]  /*0a00*/  LOP3.LUT R16, R10, 0x2, RZ, 0xfc, !PT ;  /* 0x000000020a107812 */ /* 0x002fe200078efcff */
[----:B------:R-:W-:Y:S01]  /*0a10*/  IMAD.HI.U32 R6, R7, R11, R6 ;  /* 0x0000000b07067227 */ /* 0x000fe200078e0006 */
[----:B------:R-:W-:Y:S01]  /*0a20*/  IABS R2, R40 ;  /* 0x0000002800027213 */ /* 0x000fe20000000000 */
[----:B------:R-:W-:Y:S01]  /*0a30*/  STL [R1+0xd4], R40 ;  /* 0x0000d42801007387 */ /* 0x000fe20000100800 */
[----:B------:R-:W-:Y:S01]  /*0a40*/  IABS R7, R10 ;  /* 0x0000000a00077213 */ /* 0x000fe20000000000 */
[----:B------:R-:W-:Y:S01]  /*0a50*/  IMAD.HI.U32 R8, R9, R5, R8 ;  /* 0x0000000509087227 */ /* 0x000fe200078e0008 */
[----:B------:R-:W-:Y:S02]  /*0a60*/  MOV R9, 0x400 ;  /* 0x0000040000097802 */ /* 0x000fe40000000f00 */
[--C-:B------:R-:W-:Y:S01]  /*0a70*/  SHF.R.U32.HI R11, RZ, 0x5, R3.reuse ;  /* 0x00000005ff0b7819 */ /* 0x100fe20000011603 */
[----:B------:R-:W-:Y:S01]  /*0a80*/  IMAD.MOV.U32 R5, RZ, RZ, R2 ;  /* 0x000000ffff057224 */ /* 0x000fe200078e0002 */
[----:B------:R-:W-:Y:S01]  /*0a90*/  R2UR UR11, R9 ;  /* 0x00000000090b72ca */ /* 0x000fe200000e0000 */
[----:B------:R-:W-:Y:S01]  /*0aa0*/  IMAD.HI.U32 R2, R8, R7, RZ ;  /* 0x0000000708027227 */ /* 0x000fe200078e00ff */
[----:B------:R-:W-:-:S02]  /*0ab0*/  SHF.R.S32.HI R9, RZ, 0x6, R3 ;  /* 0x00000006ff097819 */ /* 0x000fc40000011403 */
[----:B------:R-:W-:Y:S01]  /*0ac0*/  R2UR UR6, R11 ;  /* 0x000000000b0672ca */ /* 0x000fe200000e0000 */
[----:B------:R-:W-:Y:S01]  /*0ad0*/  IMAD.HI.U32 R6, R6, R5, RZ ;  /* 0x0000000506067227 */ /* 0x000fe200078e00ff */
[----:B------:R-:W-:Y:S02]  /*0ae0*/  IABS R11, R16 ;  /* 0x00000010000b7213 */ /* 0x000fe40000000000 */
[----:B------:R-:W-:Y:S01]  /*0af0*/  LOP3.LUT R19, R10, 0x6, RZ, 0xfc, !PT ;  /* 0x000000060a137812 */ /* 0x000fe200078efcff */
[----:B------:R-:W-:Y:S01]  /*0b00*/  IMAD.MOV R2, RZ, RZ, -R2 ;  /* 0x000000ffff027224 */ /* 0x000fe200078e0a02 */
[----:B------:R-:W-:Y:S01]  /*0b10*/  IABS R15, R18 ;  /* 0x00000012000f7213 */ /* 0x000fe20000000000 */
[----:B------:R-:W-:Y:S01]  /*0b20*/  IMAD.MOV R6, RZ, RZ, -R6 ;  /* 0x000000ffff067224 */ /* 0x000fe200078e0a06 */
[----:B------:R-:W-:Y:S01]  /*0b30*/  IABS R17, R19 ;  /* 0x0000001300117213 */ /* 0x000fe20000000000 */
[----:B------:R-:W-:Y:S01]  /*0b40*/  IMAD R7, R4, R2, R7 ;  /* 0x0000000204077224 */ /* 0x000fe200078e0207 */
[----:B------:R-:W-:Y:S01]  /*0b50*/  SGXT R2, R9, 0x1 ;  /* 0x000000010902781a */ /* 0x000fe20000000200 */
[----:B------:R-:W-:Y:S01]  /*0b60*/  IMAD R5, R14, R6, R5 ;  /* 0x000000060e057224 */ /* 0x000fe200078e0205 */
[----:B------:R-:W-:Y:S01]  /*0b70*/  ISETP.GE.AND P6, PT, R16, RZ, PT ;  /* 0x000000ff1000720c */ /* 0x000fe20003fc6270 */
[----:B------:R-:W-:Y:S01]  /*0b80*/  IMAD.SHL.U32 R6, R3, 0x4, RZ ;  /* 0x0000000403067824 */ /* 0x000fe200078e00ff */
[----:B------:R-:W-:Y:S01]  /*0b90*/  LOP3.LUT R9, R2, 0x90, RZ, 0xc0, !PT ;  /* 0x0000009002097812 */ /* 0x000fe200078ec0ff */
[----:B------:R-:W-:Y:S01]  /*0ba0*/  IMAD.HI.U32 R2, R8, R11, RZ ;  /* 0x0000000b08027227 */ /* 0x000fe200078e00ff */
[----:B------:R-:W-:Y:S01]  /*0bb0*/  ISETP.GT.U32.AND P2, PT, R4, R7, PT ;  /* 0x000000070400720c */ /* 0x000fe20003f44070 */
[----:B------:R-:W-:Y:S01]  /*0bc0*/  ULEA UR11, UR4, UR11, 0x18 ;  /* 0x0000000b040b7291 */ /* 0x000fe2000f8ec0ff */
[----:B------:R-:W-:Y:S01]  /*0bd0*/  LOP3.LUT R12, R9, 0x7c, R6, 0x78, !PT ;  /* 0x0000007c090c7812 */ /* 0x000fe200078e7806 */
[----:B------:R-:W-:Y:S01]  /*0be0*/  IMAD.SHL.U32 R9, R3, 0x100, RZ ;  /* 0x0000010003097824 */ /* 0x000fe200078e00ff */
[----:B------:R-:W-:Y:S01]  /*0bf0*/  ISETP.GT.U32.AND P0, PT, R14, R5, PT ;  /* 0x000000050e00720c */ /* 0x000fe20003f04070 */
[----:B------:R-:W-:Y:S01]  /*0c00*/  IMAD.MOV R13, RZ, RZ, -R2 ;  /* 0x000000ffff0d7224 */ /* 0x000fe200078e0a02 */
[----:B------:R-:W-:Y:S01]  /*0c10*/  LOP3.LUT R16, R10, 0xa, RZ, 0xfc, !PT ;  /* 0x0000000a0a107812 */ /* 0x000fe200078efcff */
[----:B------:R-:W-:Y:S01]  /*0c20*/  IMAD.HI.U32 R6, R8, R15, RZ ;  /* 0x0000000f08067227 */ /* 0x000fe200078e00ff */
[----:B------:R-:W-:Y:S01]  /*0c30*/  LOP3.LUT R2, R12, 0x2000, R9, 0xf8, !PT ;  /* 0x000020000c027812 */ /* 0x000fe200078ef809 */
[----:B------:R-:W1:Y:S01]  /*0c40*/  LDCU UR4, c[0x0][0x3a4] ;  /* 0x00007480ff0477ac */ /* 0x000e620008000800 */
[----:B------:R-:W-:Y:S01]  /*0c50*/  LOP3.LUT R12, R10, 0x8, RZ, 0xfc, !PT ;  /* 0x000000080a0c7812 */ /* 0x000fe200078efcff */
[----:B------:R-:W-:Y:S01]  /*0c60*/  IMAD R9, R4, R13, R11 ;  /* 0x0000000d04097224 */ /* 0x000fe200078e020b */
[C---:B------:R-:W-:Y:S01]  /*0c70*/  LOP3.LUT R20, R10.reuse, 0x18, RZ, 0xfc, !PT ;  /* 0x000000180a147812 */ /* 0x040fe200078efcff */
[----:B------:R-:W-:Y:S01]  /*0c80*/  @!P2 IMAD.IADD R7, R7, 0x1, -R4 ;  /* 0x000000010707a824 */ /* 0x000fe200078e0a04 */
[----:B------:R-:W-:Y:S01]  /*0c90*/  LOP3.LUT R22, R10, 0x28, RZ, 0xfc, !PT ;  /* 0x000000280a167812 */ /* 0x000fe200078efcff */
[----:B------:R-:W-:Y:S01]  /*0ca0*/  IMAD.HI.U32 R11, R8, R17, RZ ;  /* 0x00000011080b7227 */ /* 0x000fe200078e00ff */
[C---:B------:R-:W-:Y:S01]  /*0cb0*/  ISETP.GT.U32.AND P4, PT, R4.reuse, R9, PT ;  /* 0x000000090400720c */ /* 0x040fe20003f84070 */
[----:B------:R-:W-:Y:S01]  /*0cc0*/  UIADD3 UR8, UPT, UPT, UR11, 0x1c000, URZ ;  /* 0x0001c0000b087890 */ /* 0x000fe2000fffe0ff */
[----:B------:R-:W-:Y:S01]  /*0cd0*/  ISETP.GT.U32.AND P5, PT, R4, R7, PT ;  /* 0x000000070400720c */ /* 0x000fe20003fa4070 */
[----:B------:R-:W-:Y:S01]  /*0ce0*/  @!P0 IMAD.IADD R5, R5, 0x1, -R14 ;  /* 0x0000000105058824 */ /* 0x000fe200078e0a0e */
[----:B------:R-:W-:Y:S01]  /*0cf0*/  ISETP.GE.AND P0, PT, R18, RZ, PT ;  /* 0x000000ff1200720c */ /* 0x000fe20003f06270 */
[----:B------:R-:W-:Y:S01]  /*0d00*/  IMAD.MOV R6, RZ, RZ, -R6 ;  /* 0x000000ffff067224 */ /* 0x000fe200078e0a06 */
[----:B------:R-:W-:Y:S01]  /*0d10*/  LOP3.LUT R18, R10, 0x16, RZ, 0xfc, !PT ;  /* 0x000000160a127812 */ /* 0x000fe200078efcff */
[----:B------:R-:W-:Y:S01]  /*0d20*/  IMAD.MOV R13, RZ, RZ, -R11 ;  /* 0x000000ffff0d7224 */ /* 0x000fe200078e0a0b */
[----:B------:R-:W-:Y:S01]  /*0d30*/  ISETP.GT.U32.AND P1, PT, R14, R5, PT ;  /* 0x000000050e00720c */ /* 0x000fe20003f24070 */
[C---:B------:R-:W-:Y:S01]  /*0d40*/  IMAD R11, R4.reuse, R6, R15 ;  /* 0x00000006040b7224 */ /* 0x040fe200078e020f */
[----:B------:R-:W-:Y:S01]  /*0d50*/  IABS R15, R12 ;  /* 0x0000000c000f7213 */ /* 0x000fe20000000000 */
[C---:B------:R-:W-:Y:S01]  /*0d60*/  IMAD R13, R4.reuse, R13, R17 ;  /* 0x0000000d040d7224 */ /* 0x040fe200078e0211 */
[----:B------:R-:W-:Y:S01]  /*0d70*/  IABS R17, R16 ;  /* 0x0000001000117213 */ /* 0x000fe20000000000 */
[--C-:B------:R-:W-:Y:S01]  /*0d80*/  @!P4 IMAD.IADD R9, R9, 0x1, -R4.reuse ;  /* 0x000000010909c824 */ /* 0x100fe200078e0a04 */
[C---:B------:R-:W-:Y:S01]  /*0d90*/  ISETP.GT.U32.AND P2, PT, R4.reuse, R11, PT ;  /* 0x0000000b0400720c */ /* 0x040fe20003f44070 */
[----:B------:R-:W-:Y:S01]  /*0da0*/  @!P5 IMAD.IADD R7, R7, 0x1, -R4 ;  /* 0x000000010707d824 */ /* 0x000fe200078e0a04 */
[----:B------:R-:W-:Y:S01]  /*0db0*/  ISETP.GT.U32.AND P3, PT, R4, R13, PT ;  /* 0x0000000d0400720c */ /* 0x000fe20003f64070 */
[----:B------:R-:W-:Y:S01]  /*0dc0*/  IMAD.HI.U32 R6, R8, R15, RZ ;  /* 0x0000000f08067227 */ /* 0x000fe200078e00ff */
[----:B------:R-:W-:-:S02]  /*0dd0*/  ISETP.GT.U32.AND P5, PT, R4, R9, PT ;  /* 0x000000090400720c */ /* 0x000fc40003fa4070 */
[----:B------:R-:W-:Y:S01]  /*0de0*/  ISETP.GE.AND P4, PT, R19, RZ, PT ;  /* 0x000000ff1300720c */ /* 0x000fe20003f86270 */
[----:B------:R-:W-:Y:S01]  /*0df0*/  @!P1 IMAD.IADD R5, R5, 0x1, -R14 ;  /* 0x0000000105059824 */ /* 0x000fe200078e0a0e */
[C---:B------:R-:W-:Y:S01]  /*0e00*/  ISETP.GE.AND P1, PT, R10.reuse, RZ, PT ;  /* 0x000000ff0a00720c */ /* 0x040fe20003f26270 */
[----:B------:R-:W-:Y:S01]  /*0e10*/  IMAD.MOV R6, RZ, RZ, -R6 ;  /* 0x000000ffff067224 */ /* 0x000fe200078e0a06 */
[----:B------:R-:W-:Y:S02]  /*0e20*/  LOP3.LUT R14, R10, 0x10, RZ, 0xfc, !PT ;  /* 0x000000100a0e7812 */ /* 0x000fe400078efcff */
[----:B------:R-:W-:Y:S01]  /*0e30*/  IABS R31, R18 ;  /* 0x00000012001f7213 */ /* 0x000fe20000000000 */
[--C-:B------:R-:W-:Y:S01]  /*0e40*/  @!P2 IMAD.IADD R11, R11, 0x1, -R4.reuse ;  /* 0x000000010b0ba824 */ /* 0x100fe200078e0a04 */
[----:B------:R-:W-:Y:S01]  /*0e50*/  ISETP.GE.AND P2, PT, R12, RZ, PT ;  /* 0x000000ff0c00720c */ /* 0x000fe20003f46270 */
[----:B------:R-:W-:Y:S01]  /*0e60*/  IMAD R15, R4, R6, R15 ;  /* 0x00000006040f7224 */ /* 0x000fe200078e020f */
[----:B------:R-:W-:Y:S01]  /*0e70*/  LOP3.LUT R6, R10, 0xc, RZ, 0xfc, !PT ;  /* 0x0000000c0a067812 */ /* 0x000fe200078efcff */
[--C-:B------:R-:W-:Y:S01]  /*0e80*/  @!P5 IMAD.IADD R9, R9, 0x1, -R4.reuse ;  /* 0x000000010909d824 */ /* 0x100fe200078e0a04 */
[----:B------:R-:W-:Y:S01]  /*0e90*/  ISETP.GE.AND P5, PT, R16, RZ, PT ;  /* 0x000000ff1000720c */ /* 0x000fe20003fa6270 */
[----:B------:R-:W-:Y:S01]  /*0ea0*/  @!P3 IMAD.IADD R13, R13, 0x1, -R4 ;  /* 0x000000010d0db824 */ /* 0x000fe200078e0a04 */
[----:B------:R-:W-:Y:S01]  /*0eb0*/  IABS R19, R6 ;  /* 0x0000000600137213 */ /* 0x000fe20000000000 */
[----:B------:R-:W-:Y:S01]  /*0ec0*/  @!P1 IMAD.MOV R7, RZ, RZ, -R7 ;  /* 0x000000ffff079224 */ /* 0x000fe200078e0a07 */
[C---:B------:R-:W-:Y:S01]  /*0ed0*/  ISETP.GT.U32.AND P1, PT, R4.reuse, R11, PT ;  /* 0x0000000b0400720c */ /* 0x040fe20003f24070 */
[----:B------:R-:W-:Y:S01]  /*0ee0*/  @!P6 IMAD.MOV R9, RZ, RZ, -R9 ;  /* 0x000000ffff09e224 */ /* 0x000fe200078e0a09 */
[----:B------:R-:W-:Y:S01]  /*0ef0*/  ISETP.GT.U32.AND P6, PT, R4, R15, PT ;  /* 0x0000000f0400720c */ /* 0x000fe20003fc4070 */
[----:B------:R-:W-:Y:S01]  /*0f00*/  IMAD.HI.U32 R12, R8, R17, RZ ;  /* 0x00000011080c7227 */ /* 0x000fe200078e00ff */
[----:B------:R-:W-:-:S02]  /*0f10*/  ISETP.GT.U32.AND P3, PT, R4, R13, PT ;  /* 0x0000000d0400720c */ /* 0x000fc40003f64070 */
[----:B------:R-:W-:Y:S01]  /*0f20*/  LOP3.LUT R16, R10, 0x12, RZ, 0xfc, !PT ;  /* 0x000000120a107812 */ /* 0x000fe200078efcff */
[----:B------:R-:W-:Y:S01]  /*0f30*/  IMAD.MOV R12, RZ, RZ, -R12 ;  /* 0x000000ffff0c7224 */ /* 0x000fe200078e0a0c */
[----:B------:R-:W-:Y:S02]  /*0f40*/  IABS R23, R14 ;  /* 0x0000000e00177213 */ /* 0x000fe40000000000 */
[----:B------:R-:W-:Y:S01]  /*0f50*/  IABS R25, R16 ;  /* 0x0000001000197213 */ /* 0x000fe20000000000 */
[----:B------:R-:W-:Y:S01]  /*0f60*/  IMAD R17, R4, R12, R17 ;  /* 0x0000000c04117224 */ /* 0x000fe200078e0211 */
[----:B------:R-:W-:Y:S01]  /*0f70*/  LOP3.LUT R12, R10, 0xe, RZ, 0xfc, !PT ;  /* 0x0000000e0a0c7812 */ /* 0x000fe200078efcff */
[--C-:B------:R-:W-:Y:S01]  /*0f80*/  @!P1 IMAD.IADD R11, R11, 0x1, -R4.reuse ;  /* 0x000000010b0b9824 */ /* 0x100fe200078e0a04 */
[----:B------:R-:W-:Y:S01]  /*0f90*/  ISETP.GE.AND P1, PT, R6, RZ, PT ;  /* 0x000000ff0600720c */ /* 0x000fe20003f26270 */
[--C-:B------:R-:W-:Y:S01]  /*0fa0*/  @!P6 IMAD.IADD R15, R15, 0x1, -R4.reuse ;  /* 0x000000010f0fe824 */ /* 0x100fe200078e0a04 */
[----:B------:R-:W-:Y:S01]  /*0fb0*/  IABS R21, R12 ;  /* 0x0000000c00157213 */ /* 0x000fe20000000000 */
[----:B------:R-:W-:Y:S01]  /*0fc0*/  @!P0 IMAD.MOV R11, RZ, RZ, -R11 ;  /* 0x000000ffff0b8224 */ /* 0x000fe200078e0a0b */
[C---:B------:R-:W-:Y:S01]  /*0fd0*/  ISETP.GT.U32.AND P6, PT, R4.reuse, R17, PT ;  /* 0x000000110400720c */ /* 0x040fe20003fc4070 */
[----:B------:R-:W-:Y:S01]  /*0fe0*/  @!P3 IMAD.IADD R13, R13, 0x1, -R4 ;  /* 0x000000010d0db824 */ /* 0x000fe200078e0a04 */
[----:B------:R-:W-:Y:S01]  /*0ff0*/  ISETP.GT.U32.AND P0, PT, R4, R15, PT ;  /* 0x0000000f0400720c */ /* 0x000fe20003f04070 */
[----:B------:R-:W-:Y:S01]  /*1000*/  IMAD.HI.U32 R6, R8, R19, RZ ;  /* 0x0000001308067227 */ /* 0x000fe200078e00ff */
[----:B------:R-:W-:-:S02]  /*1010*/  ISETP.GE.AND P3, PT, R12, RZ, PT ;  /* 0x000000ff0c00720c */ /* 0x000fc40003f66270 */
[----:B------:R-:W-:Y:S01]  /*1020*/  IABS R33, R20 ;  /* 0x0000001400217213 */ /* 0x000fe20000000000 */
[----:B------:R-:W-:Y:S01]  /*1030*/  IMAD.HI.U32 R12, R8, R21, RZ ;  /* 0x00000015080c7227 */ /* 0x000fe200078e00ff */
[----:B------:R-:W-:Y:S02]  /*1040*/  IABS R49, R22 ;  /* 0x0000001600317213 */ /* 0x000fe40000000000 */
[C---:B------:R-:W-:Y:S01]  /*1050*/  LOP3.LUT R24, R10.reuse, 0x2a, RZ, 0xfc, !PT ;  /* 0x0000002a0a187812 */ /* 0x040fe200078efcff */
[----:B------:R-:W-:Y:S01]  /*1060*/  IMAD.MOV R12, RZ, RZ, -R12 ;  /* 0x000000ffff0c7224 */ /* 0x000fe200078e0a0c */
[----:B------:R-:W-:Y:S01]  /*1070*/  LOP3.LUT R26, R10, 0x2c, RZ, 0xfc, !PT ;  /* 0x0000002c0a1a7812 */ /* 0x000fe200078efcff */
[--C-:B------:R-:W-:Y:S01]  /*1080*/  @!P6 IMAD.IADD R17, R17, 0x1, -R4.reuse ;  /* 0x000000011111e824 */ /* 0x100fe200078e0a04 */
[----:B------:R-:W-:Y:S01]  /*1090*/  IABS R51, R24 ;  /* 0x0000001800337213 */ /* 0x000fe20000000000 */
[C---:B------:R-:W-:Y:S01]  /*10a0*/  IMAD R21, R4.reuse, R12, R21 ;  /* 0x0000000c04157224 */ /* 0x040fe200078e0215 */
[----:B------:R-:W-:Y:S01]  /*10b0*/  IABS R53, R26 ;  /* 0x0000001a00357213 */ /* 0x000fe20000000000 */
[----:B------:R-:W-:Y:S01]  /*10c0*/  @!P0 IMAD.IADD R15, R15, 0x1, -R4 ;  /* 0x000000010f0f8824 */ /* 0x000fe200078e0a04 */
[----:B------:R-:W-:Y:S01]  /*10d0*/  ISETP.GT.U32.AND P6, PT, R4, R17, PT ;  /* 0x000000110400720c */ /* 0x000fe20003fc4070 */
[----:B------:R-:W-:Y:S01]  /*10e0*/  IMAD.MOV R6, RZ, RZ, -R6 ;  /* 0x000000ffff067224 */ /* 0x000fe200078e0a06 */
[----:B------:R-:W-:Y:S01]  /*10f0*/  LOP3.LUT R28, R10, 0x30, RZ, 0xfc, !PT ;  /* 0x000000300a1c7812 */ /* 0x000fe200078efcff */
[----:B------:R-:W-:Y:S01]  /*1100*/  @!P2 IMAD.MOV R15, RZ, RZ, -R15 ;  /* 0x000000ffff0fa224 */ /* 0x000fe200078e0a0f */
[----:B------:R-:W-:Y:S01]  /*1110*/  ISETP.GT.U32.AND P2, PT, R4, R21, PT ;  /* 0x000000150400720c */ /* 0x000fe20003f44070 */
[----:B------:R-:W-:Y:S01]  /*1120*/  IMAD.HI.U32 R12, R8, R25, RZ ;  /* 0x00000019080c7227 */ /* 0x000fe200078e00ff */
[----:B------:R-:W-:-:S02]  /*1130*/  IABS R71, R28 ;  /* 0x0000001c00477213 */ /* 0x000fc40000000000 */
[----:B------:R-:W-:Y:S01]  /*1140*/  LOP3.LUT R30, R10, 0x32, RZ, 0xfc, !PT ;  /* 0x000000320a1e7812 */ /* 0x000fe200078efcff */
[----:B------:R-:W-:Y:S01]  /*1150*/  @!P4 IMAD.MOV R13, RZ, RZ, -R13 ;  /* 0x000000ffff0dc224 */ /* 0x000fe200078e0a0d */
[----:B------:R-:W-:Y:S01]  /*1160*/  ISETP.GE.AND P4, PT, R14, RZ, PT ;  /* 0x000000ff0e00720c */ /* 0x000fe20003f86270 */
[----:B------:R-:W-:Y:S01]  /*1170*/  IMAD R19, R4, R6, R19 ;  /* 0x0000000604137224 */ /* 0x000fe200078e0213 */
[----:B------:R-:W-:Y:S01]  /*1180*/  LOP3.LUT R14, R10, 0x14, RZ, 0xfc, !PT ;  /* 0x000000140a0e7812 */ /* 0x000fe200078efcff */
[----:B------:R-:W-:Y:S01]  /*1190*/  IMAD.MOV R12, RZ, RZ, -R12 ;  /* 0x000000ffff0c7224 */ /* 0x000fe200078e0a0c */
[----:B------:R-:W-:Y:S01]  /*11a0*/  IABS R77, R30 ;  /* 0x0000001e004d7213 */ /* 0x000fe20000000000 */
[----:B------:R-:W-:Y:S01]  /*11b0*/  IMAD.HI.U32 R6, R8, R23, RZ ;  /* 0x0000001708067227 */ /* 0x000fe200078e00ff */
[----:B------:R-:W-:Y:S02]  /*11c0*/  IABS R27, R14 ;  /* 0x0000000e001b7213 */ /* 0x000fe40000000000 */
[C---:B------:R-:W-:Y:S01]  /*11d0*/  ISETP.GT.U32.AND P0, PT, R4.reuse, R19, PT ;  /* 0x000000130400720c */ /* 0x040fe20003f04070 */
[----:B------:R-:W-:Y:S01]  /*11e0*/  IMAD R25, R4, R12, R25 ;  /* 0x0000000c04197224 */ /* 0x000fe200078e0219 */
[C---:B------:R-:W-:Y:S01]  /*11f0*/  LOP3.LUT R32, R10.reuse, 0x34, RZ, 0xfc, !PT ;  /* 0x000000340a207812 */ /* 0x040fe200078efcff */
[--C-:B------:R-:W-:Y:S01]  /*1200*/  @!P6 IMAD.IADD R17, R17, 0x1, -R4.reuse ;  /* 0x000000011111e824 */ /* 0x100fe200078e0a04 */
[C---:B------:R-:W-:Y:S01]  /*1210*/  LOP3.LUT R34, R10.reuse, 0x38, RZ, 0xfc, !PT ;  /* 0x000000380a227812 */ /* 0x040fe200078efcff */
[----:B------:R-:W-:Y:S01]  /*1220*/  @!P2 IMAD.IADD R21, R21, 0x1, -R4 ;  /* 0x000000011515a824 */ /* 0x000fe200078e0a04 */
[----:B------:R-:W-:Y:S01]  /*1230*/  IABS R79, R32 ;  /* 0x00000020004f7213 */ /* 0x000fe20000000000 */
[----:B------:R-:W-:Y:S01]  /*1240*/  IMAD.MOV R6, RZ, RZ, -R6 ;  /* 0x000000ffff067224 */ /* 0x000fe200078e0a06 */
[----:B------:R-:W-:Y:S01]  /*1250*/  LOP3.LUT R36, R10, 0x3a, RZ, 0xfc, !PT ;  /* 0x0000003a0a247812 */ /* 0x000fe200078efcff */
[----:B------:R-:W-:Y:S01]  /*1260*/  @!P5 IMAD.MOV R17, RZ, RZ, -R17 ;  /* 0x000000ffff11d224 */ /* 0x000fe200078e0a11 */
[C---:B------:R-:W-:Y:S01]  /*1270*/  ISETP.GT.U32.AND P2, PT, R4.reuse, R21, PT ;  /* 0x000000150400720c */ /* 0x040fe20003f44070 */
[C---:B------:R-:W-:Y:S01]  /*1280*/  IMAD R23, R4.reuse, R6, R23 ;  /* 0x0000000604177224 */ /* 0x040fe200078e0217 */
[----:B------:R-:W-:Y:S01]  /*1290*/  ISETP.GT.U32.AND P5, PT, R4, R25, PT ;  /* 0x000000190400720c */ /* 0x000fe20003fa4070 */
[----:B------:R-:W-:Y:S01]  /*12a0*/  IMAD.HI.U32 R6, R8, R27, RZ ;  /* 0x0000001b08067227 */ /* 0x000fe200078e00ff */
[----:B------:R-:W-:-:S02]  /*12b0*/  LOP3.LUT R38, R10, 0x3c, RZ, 0xfc, !PT ;  /* 0x0000003c0a267812 */ /* 0x000fc400078efcff */
[C---:B------:R-:W-:Y:S01]  /*12c0*/  ISETP.GT.U32.AND P6, PT, R4.reuse, R23, PT ;  /* 0x000000170400720c */ /* 0x040fe20003fc4070 */
[----:B------:R-:W-:Y:S01]  /*12d0*/  IMAD.MOV R6, RZ, RZ, -R6 ;  /* 0x000000ffff067224 */ /* 0x000fe200078e0a06 */
[----:B------:R-:W-:Y:S01]  /*12e0*/  IABS R83, R34 ;  /* 0x0000002200537213 */ /* 0x000fe20000000000 */
[--C-:B------:R-:W-:Y:S01]  /*12f0*/  @!P0 IMAD.IADD R19, R19, 0x1, -R4.reuse ;  /* 0x0000000113138824 */ /* 0x100fe200078e0a04 */
[----:B------:R-:W-:Y:S01]  /*1300*/  IABS R85, R36 ;  /* 0x0000002400557213 */ /* 0x000fe20000000000 */
[C---:B------:R-:W-:Y:S01]  /*1310*/  IMAD R27, R4.reuse, R6, R27 ;  /* 0x00000006041b7224 */ /* 0x040fe200078e021b */
[----:B------:R-:W-:Y:S01]  /*1320*/  IABS R87, R38 ;  /* 0x0000002600577213 */ /* 0x000fe20000000000 */
[--C-:B------:R-:W-:Y:S01]  /*1330*/  @!P2 IMAD.IADD R21, R21, 0x1, -R4.reuse ;  /* 0x000000011515a824 */ /* 0x100fe200078e0a04 */
[C---:B------:R-:W-:Y:S01]  /*1340*/  ISETP.GT.U32.AND P0, PT, R4.reuse, R19, PT ;  /* 0x000000130400720c */ /* 0x040fe20003f04070 */
[----:B------:R-:W-:Y:S01]  /*1350*/  @!P5 IMAD.IADD R25, R25, 0x1, -R4 ;  /* 0x000000011919d824 */ /* 0x000fe200078e0a04 */
[----:B------:R-:W-:Y:S01]  /*1360*/  ISETP.GT.U32.AND P2, PT, R4, R27, PT ;  /* 0x0000001b0400720c */ /* 0x000fe20003f44070 */
[----:B------:R-:W-:-:S03]  /*1370*/  IMAD.HI.U32 R6, R8, R31, RZ ;  /* 0x0000001f08067227 */ /* 0x000fc600078e00ff */
[C---:B------:R-:W-:Y:S01]  /*1380*/  ISETP.GT.U32.AND P5, PT, R4.reuse, R25, PT ;  /* 0x000000190400720c */ /* 0x040fe20003fa4070 */
[----:B------:R-:W-:Y:S02]  /*1390*/  IMAD.MOV R6, RZ, RZ, -R6 ;  /* 0x000000ffff067224 */ /* 0x000fe400078e0a06 */
[--C-:B------:R-:W-:Y:S02]  /*13a0*/  @!P6 IMAD.IADD R23, R23, 0x1, -R4.reuse ;  /* 0x000000011717e824 */ /* 0x100fe400078e0a04 */
[----:B------:R-:W-:Y:S01]  /*13b0*/  IMAD R31, R4, R6, R31 ;  /* 0x00000006041f7224 */ /* 0x000fe200078e021f */
[----:B------:R-:W-:Y:S01]  /*13c0*/  LOP3.LUT R6, R10, 0x1a, RZ, 0xfc, !PT ;  /* 0x0000001a0a067812 */ /* 0x000fe200078efcff */
[--C-:B------:R-:W-:Y:S01]  /*13d0*/  @!P0 IMAD.IADD R19, R19, 0x1, -R4.reuse ;  /* 0x0000000113138824 */ /* 0x100fe200078e0a04 */
[----:B------:R-:W-:Y:S01]  /*13e0*/  ISETP.GT.U32.AND P6, PT, R4, R23, PT ;  /* 0x000000170400720c */ /* 0x000fe20003fc4070 */
[--C-:B------:R-:W-:Y:S01]  /*13f0*/  @!P2 IMAD.IADD R27, R27, 0x1, -R4.reuse ;  /* 0x000000011b1ba824 */ /* 0x100fe200078e0a04 */
[----:B------:R-:W-:Y:S01]  /*1400*/  IABS R35, R6 ;  /* 0x0000000600237213 */ /* 0x000fe20000000000 */
[----:B------:R-:W-:Y:S01]  /*1410*/  @!P1 IMAD.MOV R19, RZ, RZ, -R19 ;  /* 0x000000ffff139224 */ /* 0x000fe200078e0a13 */
[----:B------:R-:W-:Y:S01]  /*1420*/  ISETP.GE.AND P1, PT, R14, RZ, PT ;  /* 0x000000ff0e00720c */ /* 0x000fe20003f26270 */
[----:B------:R-:W-:Y:S01]  /*1430*/  @!P5 IMAD.IADD R25, R25, 0x1, -R4 ;  /* 0x000000011919d824 */ /* 0x000fe200078e0a04 */
[----:B------:R-:W-:Y:S01]  /*1440*/  ISETP.GT.U32.AND P2, PT, R4, R27, PT ;  /* 0x0000001b0400720c */ /* 0x000fe20003f44070 */
[----:B------:R-:W-:Y:S01]  /*1450*/  IMAD.HI.U32 R12, R8, R33, RZ ;  /* 0x00000021080c7227 */ /* 0x000fe200078e00ff */
[----:B------:R-:W-:-:S02]  /*1460*/  ISETP.GT.U32.AND P5, PT, R4, R31, PT ;  /* 0x0000001f0400720c */ /* 0x000fc40003fa4070 */
[----:B------:R-:W-:Y:S01]  /*1470*/  LOP3.LUT R14, R10, 0x1e, RZ, 0xfc, !PT ;  /* 0x0000001e0a0e7812 */ /* 0x000fe200078efcff */
[----:B------:R-:W-:Y:S01]  /*1480*/  IMAD.MOV R12, RZ, RZ, -R12 ;  /* 0x000000ffff0c7224 */ /* 0x000fe200078e0a0c */
[----:B------:R-:W-:Y:S01]  /*1490*/  ISETP.GE.AND P0, PT, R16, RZ, PT ;  /* 0x000000ff1000720c */ /* 0x000fe20003f06270 */
[--C-:B------:R-:W-:Y:S01]  /*14a0*/  @!P6 IMAD.IADD R23, R23, 0x1, -R4.reuse ;  /* 0x000000011717e824 */ /* 0x100fe200078e0a04 */
[----:B------:R-:W-:Y:S01]  /*14b0*/  IABS R39, R14 ;  /* 0x0000000e00277213 */ /* 0x000fe20000000000 */
[----:B------:R-:W-:Y:S01]  /*14c0*/  IMAD R33, R4, R12, R33 ;  /* 0x0000000c04217224 */ /* 0x000fe200078e0221 */
[----:B------:R-:W-:Y:S01]  /*14d0*/  LOP3.LUT R12, R10, 0x1c, RZ, 0xfc, !PT ;  /* 0x0000001c0a0c7812 */ /* 0x000fe200078efcff */
[----:B------:R-:W-:Y:S01]  /*14e0*/  @!P4 IMAD.MOV R23, RZ, RZ, -R23 ;  /* 0x000000ffff17c224 */ /* 0x000fe200078e0a17 */
[----:B------:R-:W-:Y:S01]  /*14f0*/  ISETP.GE.AND P4, PT, R6, RZ, PT ;  /* 0x000000ff0600720c */ /* 0x000fe20003f86270 */
[--C-:B------:R-:W-:Y:S01]  /*1500*/  @!P2 IMAD.IADD R27, R27, 0x1, -R4.reuse ;  /* 0x000000011b1ba824 */ /* 0x100fe200078e0a04 */
[----:B------:R-:W-:Y:S01]  /*1510*/  IABS R37, R12 ;  /* 0x0000000c00257213 */ /* 0x000fe20000000000 */
[----:B------:R-:W-:Y:S01]  /*1520*/  @!P5 IMAD.IADD R31, R31, 0x1, -R4 ;  /* 0x000000011f1fd824 */ /* 0x000fe200078e0a04 */
[----:B------:R-:W-:Y:S01]  /*1530*/  ISETP.GE.AND P2, PT, R14, RZ, PT ;  /* 0x000000ff0e00720c */ /* 0x000fe20003f46270 */
[----:B------:R-:W-:Y:S01]  /*1540*/  IMAD.MOV.U32 R29, RZ, RZ, R27 ;  /* 0x000000ffff1d7224 */ /* 0x000fe200078e001b */
[----:B------:R-:W-:Y:S01]  /*1550*/  ISETP.GE.AND P6, PT, R20, RZ, PT ;  /* 0x000000ff1400720c */ /* 0x000fe20003fc6270 */
[----:B------:R-:W-:Y:S01]  /*1560*/  IMAD.HI.U32 R6, R8, R35, RZ ;  /* 0x0000002308067227 */ /* 0x000fe200078e00ff */
[----:B------:R-:W-:-:S02]  /*1570*/  ISETP.GT.U32.AND P5, PT, R4, R31, PT ;  /* 0x0000001f0400720c */ /* 0x000fc40003fa4070 */
[----:B------:R-:W-:Y:S01]  /*1580*/  LOP3.LUT R20, R10, 0x22, RZ, 0xfc, !PT ;  /* 0x000000220a147812 */ /* 0x000fe200078efcff */
[----:B------:R-:W-:Y:S01]  /*1590*/  @!P1 IMAD.MOV R29, RZ, RZ, -R29 ;  /* 0x000000ffff1d9224 */ /* 0x000fe200078e0a1d */
[----:B------:R-:W-:Y:S01]  /*15a0*/  ISETP.GT.U32.AND P1, PT, R4, R33, PT ;  /* 0x000000210400720c */ /* 0x000fe20003f24070 */
[----:B------:R-:W-:Y:S01]  /*15b0*/  IMAD.MOV R6, RZ, RZ, -R6 ;  /* 0x000000ffff067224 */ /* 0x000fe200078e0a06 */
[----:B------:R-:W-:Y:S01]  /*15c0*/  IABS R43, R20 ;  /* 0x00000014002b7213 */ /* 0x000fe20000000000 */
[----:B------:R-:W-:Y:S01]  /*15d0*/  @!P3 IMAD.MOV R21, RZ, RZ, -R21 ;  /* 0x000000ffff15b224 */ /* 0x000fe200078e0a15 */
[----:B------:R-:W-:Y:S01]  /*15e0*/  ISETP.GE.AND P3, PT, R18, RZ, PT ;  /* 0x000000ff1200720c */ /* 0x000fe20003f66270 */
[----:B------:R-:W-:Y:S01]  /*15f0*/  IMAD R27, R4, R6, R35 ;  /* 0x00000006041b7224 */ /* 0x000fe200078e0223 */
[----:B------:R-:W-:Y:S01]  /*1600*/  LOP3.LUT R18, R10, 0x20, RZ, 0xfc, !PT ;  /* 0x000000200a127812 */ /* 0x000fe200078efcff */
[----:B------:R-:W-:-:S03]  /*1610*/  IMAD.HI.U32 R6, R8, R37, RZ ;  /* 0x0000002508067227 */ /* 0x000fc600078e00ff */
[----:B------:R-:W-:Y:S01]  /*1620*/  IABS R41, R18 ;  /* 0x0000001200297213 */ /* 0x000fe20000000000 */
[--C-:B------:R-:W-:Y:S01]  /*1630*/  @!P5 IMAD.IADD R31, R31, 0x1, -R4.reuse ;  /* 0x000000011f1fd824 */ /* 0x100fe200078e0a04 */
[----:B------:R-:W-:Y:S01]  /*1640*/  ISETP.GT.U32.AND P5, PT, R4, R27, PT ;  /* 0x0000001b0400720c */ /* 0x000fe20003fa4070 */
[----:B------:R-:W-:Y:S02]  /*1650*/  @!P1 IMAD.IADD R33, R33, 0x1, -R4 ;  /* 0x0000000121219824 */ /* 0x000fe400078e0a04 */
[----:B------:R-:W-:Y:S02]  /*1660*/  IMAD.MOV R6, RZ, RZ, -R6 ;  /* 0x000000ffff067224 */ /* 0x000fe400078e0a06 */
[----:B------:R-:W-:Y:S01]  /*1670*/  IMAD.HI.U32 R14, R8, R41, RZ ;  /* 0x00000029080e7227 */ /* 0x000fe200078e00ff */
[----:B------:R-:W-:-:S03]  /*1680*/  ISETP.GT.U32.AND P1, PT, R4, R33, PT ;  /* 0x000000210400720c */ /* 0x000fc60003f24070 */
[C---:B------:R-:W-:Y:S02]  /*1690*/  IMAD R37, R4.reuse, R6, R37 ;  /* 0x0000000604257224 */ /* 0x040fe400078e0225 */
[----:B------:R-:W-:Y:S02]  /*16a0*/  IMAD.MOV R14, RZ, RZ, -R14 ;  /* 0x000000ffff0e7224 */ /* 0x000fe400078e0a0e */
[--C-:B------:R-:W-:Y:S02]  /*16b0*/  @!P5 IMAD.IADD R27, R27, 0x1, -R4.reuse ;  /* 0x000000011b1bd824 */ /* 0x100fe400078e0a04 */
[C---:B------:R-:W-:Y:S02]  /*16c0*/  IMAD R41, R4.reuse, R14, R41 ;  /* 0x0000000e04297224 */ /* 0x040fe400078e0229 */
[----:B------:R-:W-:Y:S01]  /*16d0*/  @!P0 IMAD.MOV R25, RZ, RZ, -R25 ;  /* 0x000000ffff198224 */ /* 0x000fe200078e0a19 */
[C---:B------:R-:W-:Y:S01]  /*16e0*/  ISETP.GT.U32.AND P5, PT, R4.reuse, R27, PT ;  /* 0x0000001b0400720c */ /* 0x040fe20003fa4070 */
[----:B------:R-:W-:Y:S01]  /*16f0*/  @!P1 IMAD.IADD R33, R33, 0x1, -R4 ;  /* 0x0000000121219824 */ /* 0x000fe200078e0a04 */
[----:B------:R-:W-:Y:S01]  /*1700*/  ISETP.GT.U32.AND P1, PT, R4, R37, PT ;  /* 0x000000250400720c */ /* 0x000fe20003f24070 */
[----:B------:R-:W-:Y:S01]  /*1710*/  @!P3 IMAD.MOV R31, RZ, RZ, -R31 ;  /* 0x000000ffff1fb224 */ /* 0x000fe200078e0a1f */
[----:B------:R-:W-:Y:S01]  /*1720*/  ISETP.GE.AND P0, PT, R12, RZ, PT ;  /* 0x000000ff0c00720c */ /* 0x000fe20003f06270 */
[----:B------:R-:W-:Y:S01]  /*1730*/  IMAD.HI.U32 R16, R8, R43, RZ ;  /* 0x0000002b08107227 */ /* 0x000fe200078e00ff */
[----:B------:R-:W-:-:S02]  /*1740*/  ISETP.GE.AND P3, PT, R18, RZ, PT ;  /* 0x000000ff1200720c */ /* 0x000fc40003f66270 */
[----:B------:R-:W-:Y:S01]  /*1750*/  LOP3.LUT R18, R10, 0x26, RZ, 0xfc, !PT ;  /* 0x000000260a127812 */ /* 0x000fe200078efcff */
[----:B------:R-:W-:-:S03]  /*1760*/  IMAD.HI.U32 R12, R8, R39, RZ ;  /* 0x00000027080c7227 */ /* 0x000fc600078e00ff */
[----:B------:R-:W-:Y:S01]  /*1770*/  IABS R47, R18 ;  /* 0x00000012002f7213 */ /* 0x000fe20000000000 */
[--C-:B------:R-:W-:Y:S01]  /*1780*/  @!P5 IMAD.IADD R27, R27, 0x1, -R4.reuse ;  /* 0x000000011b1bd824 */ /* 0x100fe200078e0a04 */
[C---:B------:R-:W-:Y:S01]  /*1790*/  ISETP.GT.U32.AND P5, PT, R4.reuse, R41, PT ;  /* 0x000000290400720c */ /* 0x040fe20003fa4070 */
[----:B------:R-:W-:Y:S02]  /*17a0*/  @!P1 IMAD.IADD R37, R37, 0x1, -R4 ;  /* 0x0000000125259824 */ /* 0x000fe400078e0a04 */
[----:B------:R-:W-:Y:S02]  /*17b0*/  IMAD.MOV R16, RZ, RZ, -R16 ;  /* 0x000000ffff107224 */ /* 0x000fe400078e0a10 */
[----:B------:R-:W-:Y:S01]  /*17c0*/  IMAD.MOV R12, RZ, RZ, -R12 ;  /* 0x000000ffff0c7224 */ /* 0x000fe200078e0a0c */
[C---:B------:R-:W-:Y:S01]  /*17d0*/  ISETP.GT.U32.AND P1, PT, R4.reuse, R37, PT ;  /* 0x000000250400720c */ /* 0x040fe20003f24070 */
[----:B------:R-:W-:Y:S01]  /*17e0*/  IMAD R43, R4, R16, R43 ;  /* 0x00000010042b7224 */ /* 0x000fe200078e022b */
[----:B------:R-:W-:Y:S01]  /*17f0*/  LOP3.LUT R16, R10, 0x24, RZ, 0xfc, !PT ;  /* 0x000000240a107812 */ /* 0x000fe200078efcff */
[----:B------:R-:W-:-:S02]  /*1800*/  IMAD R39, R4, R12, R39 ;  /* 0x0000000c04277224 */ /* 0x000fc400078e0227 */
[----:B------:R-:W-:Y:S01]  /*1810*/  IMAD.HI.U32 R12, R8, R47, RZ ;  /* 0x0000002f080c7227 */ /* 0x000fe200078e00ff */
[----:B------:R-:W-:-:S03]  /*1820*/  IABS R45, R16 ;  /* 0x00000010002d7213 */ /* 0x000fc60000000000 */
[----:B------:R-:W-:Y:S02]  /*1830*/  @!P5 IMAD.IADD R41, R41, 0x1, -R4 ;  /* 0x000000012929d824 */ /* 0x000fe400078e0a04 */
[----:B------:R-:W-:Y:S02]  /*1840*/  IMAD.MOV R12, RZ, RZ, -R12 ;  /* 0x000000ffff0c7224 */ /* 0x000fe400078e0a0c */
[----:B------:R-:W-:Y:S01]  /*1850*/  @!P1 IMAD.IADD R37, R37, 0x1, -R4 ;  /* 0x0000000125259824 */ /* 0x000fe200078e0a04 */
[C---:B------:R-:W-:Y:S01]  /*1860*/  ISETP.GT.U32.AND P5, PT, R4.reuse, R41, PT ;  /* 0x000000290400720c */ /* 0x040fe20003fa4070 */
[----:B------:R-:W-:Y:S01]  /*1870*/  @!P6 IMAD.MOV R33, RZ, RZ, -R33 ;  /* 0x000000ffff21e224 */ /* 0x000fe200078e0a21 */
[C---:B------:R-:W-:Y:S01]  /*1880*/  ISETP.GT.U32.AND P1, PT, R4.reuse, R43, PT ;  /* 0x0000002b0400720c */ /* 0x040fe20003f24070 */
[C---:B------:R-:W-:Y:S01]  /*1890*/  IMAD R47, R4.reuse, R12, R47 ;  /* 0x0000000c042f7224 */ /* 0x040fe200078e022f */
[----:B------:R-:W-:Y:S01]  /*18a0*/  ISETP.GT.U32.AND P6, PT, R4, R39, PT ;  /* 0x000000270400720c */ /* 0x000fe20003fc4070 */
[----:B------:R-:W-:-:S04]  /*18b0*/  IMAD.HI.U32 R6, R8, R45, RZ ;  /* 0x0000002d08067227 */ /* 0x000fc800078e00ff */
[----:B------:R-:W-:Y:S02]  /*18c0*/  IMAD.MOV.U32 R35, RZ, RZ, R27 ;  /* 0x000000ffff237224 */ /* 0x000fe400078e001b */
[----:B------:R-:W-:Y:S02]  /*18d0*/  IMAD.MOV R6, RZ, RZ, -R6 ;  /* 0x000000ffff067224 */ /* 0x000fe400078e0a06 */
[--C-:B------:R-:W-:Y:S01]  /*18e0*/  @!P5 IMAD.IADD R41, R41, 0x1, -R4.reuse ;  /* 0x000000012929d824 */ /* 0x100fe200078e0a04 */
[----:B------:R-:W-:Y:S01]  /*18f0*/  ISETP.GT.U32.AND P5, PT, R4, R47, PT ;  /* 0x0000002f0400720c */ /* 0x000fe20003fa4070 */
[--C-:B------:R-:W-:Y:S01]  /*1900*/  @!P1 IMAD.IADD R43, R43, 0x1, -R4.reuse ;  /* 0x000000012b2b9824 */ /* 0x100fe200078e0a04 */
[----:B------:R-:W-:Y:S01]  /*1910*/  ISETP.GE.AND P1, PT, R20, RZ, PT ;  /* 0x000000ff1400720c */ /* 0x000fe20003f26270 */
[----:B------:R-:W-:Y:S01]  /*1920*/  @!P6 IMAD.IADD R39, R39, 0x1, -R4 ;  /* 0x000000012727e824 */ /* 0x000fe200078e0a04 */
[----:B------:R-:W-:Y:S01]  /*1930*/  LOP3.LUT R20, R10, 0x2e, RZ, 0xfc, !PT ;  /* 0x0000002e0a147812 */ /* 0x000fe200078efcff */
[----:B------:R-:W-:Y:S01]  /*1940*/  @!P4 IMAD.MOV R35, RZ, RZ, -R35 ;  /* 0x000000ffff23c224 */ /* 0x000fe200078e0a23 */
[C---:B------:R-:W-:Y:S01]  /*1950*/  ISETP.GT.U32.AND P4, PT, R4.reuse, R43, PT ;  /* 0x0000002b0400720c */ /* 0x040fe20003f84070 */
[C---:B------:R-:W-:Y:S01]  /*1960*/  IMAD R45, R4.reuse, R6, R45 ;  /* 0x00000006042d7224 */ /* 0x040fe200078e022d */
[----:B------:R-:W-:Y:S01]  /*1970*/  ISETP.GT.U32.AND P6, PT, R4, R39, PT ;  /* 0x000000270400720c */ /* 0x000fe20003fc4070 */
[----:B------:R-:W-:-:S04]  /*1980*/  IMAD.HI.U32 R6, R8, R49, RZ ;  /* 0x0000003108067227 */ /* 0x000fc800078e00ff */
[----:B------:R-:W-:Y:S02]  /*1990*/  IMAD.MOV R6, RZ, RZ, -R6 ;  /* 0x000000ffff067224 */ /* 0x000fe400078e0a06 */
[----:B------:R-:W-:Y:S02]  /*19a0*/  @!P5 IMAD.IADD R47, R47, 0x1, -R4 ;  /* 0x000000012f2fd824 */ /* 0x000fe400078e0a04 */
[----:B------:R-:W-:Y:S02]  /*19b0*/  IMAD R27, R4, R6, R49 ;  /* 0x00000006041b7224 */ /* 0x000fe400078e0231 */
[----:B------:R-:W-:Y:S01]  /*19c0*/  IMAD.HI.U32 R12, R8, R51, RZ ;  /* 0x00000033080c7227 */ /* 0x000fe200078e00ff */
[----:B------:R-:W-:-:S03]  /*19d0*/  ISETP.GT.U32.AND P5, PT, R4, R47, PT ;  /* 0x0000002f0400720c */ /* 0x000fc60003fa4070 */
[----:B------:R-:W-:-:S04]  /*19e0*/  IMAD.HI.U32 R14, R8, R53, RZ ;  /* 0x00000035080e7227 */ /* 0x000fc800078e00ff */
[----:B------:R-:W-:Y:S01]  /*19f0*/  @!P4 IMAD.IADD R43, R43, 0x1, -R4 ;  /* 0x000000012b2bc824 */ /* 0x000fe200078e0a04 */
[C---:B------:R-:W-:Y:S01]  /*1a00*/  ISETP.GT.U32.AND P4, PT, R4.reuse, R27, PT ;  /* 0x0000001b0400720c */ /* 0x040fe20003f84070 */
[----:B------:R-:W-:Y:S02]  /*1a10*/  IMAD.MOV R12, RZ, RZ, -R12 ;  /* 0x000000ffff0c7224 */ /* 0x000fe400078e0a0c */
[----:B------:R-:W-:Y:S02]  /*1a20*/  IMAD.MOV R14, RZ, RZ, -R14 ;  /* 0x000000ffff0e7224 */ /* 0x000fe400078e0a0e */
[--C-:B------:R-:W-:Y:S01]  /*1a30*/  @!P6 IMAD.IADD R39, R39, 0x1, -R4.reuse ;  /* 0x000000012727e824 */ /* 0x100fe200078e0a04 */
[C---:B------:R-:W-:Y:S01]  /*1a40*/  ISETP.GT.U32.AND P6, PT, R4.reuse, R45, PT ;  /* 0x0000002d0400720c */ /* 0x040fe20003fc4070 */
[C---:B------:R-:W-:Y:S02]  /*1a50*/  IMAD R49, R4.reuse, R12, R51 ;  /* 0x0000000c04317224 */ /* 0x040fe400078e0233 */
[----:B------:R-:W-:Y:S01]  /*1a60*/  IMAD R51, R4, R14, R53 ;  /* 0x0000000e04337224 */ /* 0x000fe200078e0235 */
[----:B------:R-:W-:Y:S01]  /*1a70*/  IABS R53, R20 ;  /* 0x0000001400357213 */ /* 0x000fe20000000000 */
[----:B------:R-:W-:-:S02]  /*1a80*/  @!P5 IMAD.IADD R47, R47, 0x1, -R4 ;  /* 0x000000012f2fd824 */ /* 0x000fc400078e0a04 */
[----:B------:R-:W-:Y:S01]  /*1a90*/  @!P4 IMAD.IADD R27, R27, 0x1, -R4 ;  /* 0x000000011b1bc824 */ /* 0x000fe200078e0a04 */
[----:B------:R-:W-:Y:S01]  /*1aa0*/  ISETP.GT.U32.AND P5, PT, R4, R51, PT ;  /* 0x000000330400720c */ /* 0x000fe20003fa4070 */
[----:B------:R-:W-:Y:S01]  /*1ab0*/  IMAD.HI.U32 R6, R8, R53, RZ ;  /* 0x0000003508067227 */ /* 0x000fe200078e00ff */
[----:B------:R-:W-:-:S03]  /*1ac0*/  ISETP.GE.AND P4, PT, R16, RZ, PT ;  /* 0x000000ff1000720c */ /* 0x000fc60003f86270 */
[----:B------:R-:W-:Y:S02]  /*1ad0*/  IMAD.MOV R16, RZ, RZ, -R6 ;  /* 0x000000ffff107224 */ /* 0x000fe400078e0a06 */
[--C-:B------:R-:W-:Y:S02]  /*1ae0*/  @!P6 IMAD.IADD R45, R45, 0x1, -R4.reuse ;  /* 0x000000012d2de824 */ /* 0x100fe400078e0a04 */
[----:B------:R-:W-:Y:S01]  /*1af0*/  IMAD R53, R4, R16, R53 ;  /* 0x0000001004357224 */ /* 0x000fe200078e0235 */
[----:B------:R-:W-:Y:S01]  /*1b00*/  LOP3.LUT R16, R10, 0x3e, RZ, 0xfc, !PT ;  /* 0x0000003e0a107812 */ /* 0x000fe200078efcff */
[----:B------:R-:W-:Y:S01]  /*1b10*/  IMAD.HI.U32 R12, R8, R71, RZ ;  /* 0x00000047080c7227 */ /* 0x000fe200078e00ff */
[C---:B------:R-:W-:Y:S02]  /*1b20*/  ISETP.GT.U32.AND P6, PT, R4.reuse, R45, PT ;  /* 0x0000002d0400720c */ /* 0x040fe40003fc4070 */
[----:B------:R-:W-:Y:S01]  /*1b30*/  IABS R89, R16 ;  /* 0x0000001000597213 */ /* 0x000fe20000000000 */
[----:B------:R-:W-:Y:S01]  /*1b40*/  @!P5 IMAD.IADD R51, R51, 0x1, -R4 ;  /* 0x000000013333d824 */ /* 0x000fe200078e0a04 */
[----:B------:R-:W-:Y:S01]  /*1b50*/  ISETP.GT.U32.AND P5, PT, R4, R53, PT ;  /* 0x000000350400720c */ /* 0x000fe20003fa4070 */
[----:B------:R-:W-:-:S02]  /*1b60*/  IMAD.MOV R12, RZ, RZ, -R12 ;  /* 0x000000ffff0c7224 */ /* 0x000fc400078e0a0c */
[----:B------:R-:W-:-:S04]  /*1b70*/  IMAD.HI.U32 R14, R8, R77, RZ ;  /* 0x0000004d080e7227 */ /* 0x000fc800078e00ff */
[C---:B------:R-:W-:Y:S02]  /*1b80*/  IMAD R71, R4.reuse, R12, R71 ;  /* 0x0000000c04477224 */ /* 0x040fe400078e0247 */
[----:B------:R-:W-:Y:S01]  /*1b90*/  @!P6 IMAD.IADD R45, R45, 0x1, -R4 ;  /* 0x000000012d2de824 */ /* 0x000fe200078e0a04 */
[C---:B------:R-:W-:Y:S01]  /*1ba0*/  ISETP.GT.U32.AND P6, PT, R4.reuse, R49, PT ;  /* 0x000000310400720c */ /* 0x040fe20003fc4070 */
[----:B------:R-:W-:Y:S02]  /*1bb0*/  IMAD.MOV R14, RZ, RZ, -R14 ;  /* 0x000000ffff0e7224 */ /* 0x000fe400078e0a0e */
[----:B------:R-:W-:Y:S01]  /*1bc0*/  @!P5 IMAD.IADD R53, R53, 0x1, -R4 ;  /* 0x000000013535d824 */ /* 0x000fe200078e0a04 */
[----:B------:R-:W-:Y:S01]  /*1bd0*/  ISETP.GT.U32.AND P5, PT, R4, R71, PT ;  /* 0x000000470400720c */ /* 0x000fe20003fa4070 */
[----:B------:R-:W-:-:S04]  /*1be0*/  IMAD.HI.U32 R6, R8, R79, RZ ;  /* 0x0000004f08067227 */ /* 0x000fc800078e00ff */
[----:B------:R-:W-:Y:S02]  /*1bf0*/  IMAD.MOV.U32 R61, RZ, RZ, R45 ;  /* 0x000000ffff3d7224 */ /* 0x000fe400078e002d */
[----:B------:R-:W-:Y:S02]  /*1c00*/  IMAD R77, R4, R14, R77 ;  /* 0x0000000e044d7224 */ /* 0x000fe400078e024d */
[----:B------:R-:W-:Y:S01]  /*1c10*/  @!P6 IMAD.IADD R49, R49, 0x1, -R4 ;  /* 0x000000013131e824 */ /* 0x000fe200078e0a04 */
[----:B------:R-:W-:Y:S01]  /*1c20*/  ISETP.GE.AND P6, PT, R18, RZ, PT ;  /* 0x000000ff1200720c */ /* 0x000fe20003fc6270 */
[----:B------:R-:W-:Y:S01]  /*1c30*/  IMAD.MOV R6, RZ, RZ, -R6 ;  /* 0x000000ffff067224 */ /* 0x000fe200078e0a06 */
[----:B------:R-:W-:Y:S01]  /*1c40*/  LOP3.LUT R18, R10, 0x36, RZ, 0xfc, !PT ;  /* 0x000000360a127812 */ /* 0x000fe200078efcff */
[----:B------:R-:W-:Y:S01]  /*1c50*/  @!P5 IMAD.IADD R71, R71, 0x1, -R4 ;  /* 0x000000014747d824 */ /* 0x000fe200078e0a04 */
[C---:B------:R-:W-:Y:S01]  /*1c60*/  ISETP.GT.U32.AND P5, PT, R4.reuse, R77, PT ;  /* 0x0000004d0400720c */ /* 0x040fe20003fa4070 */
[----:B------:R-:W-:Y:S01]  /*1c70*/  @!P4 IMAD.MOV R61, RZ, RZ, -R61 ;  /* 0x000000ffff3dc224 */ /* 0x000fe200078e0a3d */
[----:B------:R-:W-:Y:S01]  /*1c80*/  IABS R81, R18 ;  /* 0x0000001200517213 */ /* 0x000fe20000000000 */
[C---:B------:R-:W-:Y:S01]  /*1c90*/  IMAD R79, R4.reuse, R6, R79 ;  /* 0x00000006044f7224 */ /* 0x040fe200078e024f */
[----:B------:R-:W-:Y:S01]  /*1ca0*/  ISETP.GT.U32.AND P4, PT, R4, R71, PT ;  /* 0x000000470400720c */ /* 0x000fe20003f84070 */
[----:B------:R-:W-:-:S04]  /*1cb0*/  IMAD.HI.U32 R10, R8, R83, RZ ;  /* 0x00000053080a7227 */ /* 0x000fc800078e00ff */
[----:B------:R-:W-:-:S04]  /*1cc0*/  IMAD.HI.U32 R6, R8, R81, RZ ;  /* 0x0000005108067227 */ /* 0x000fc800078e00ff */
[----:B------:R-:W-:-:S04]  /*1cd0*/  IMAD.HI.U32 R12, R8, R85, RZ ;  /* 0x00000055080c7227 */ /* 0x000fc800078e00ff */
[----:B------:R-:W-:-:S04]  /*1ce0*/  IMAD.HI.U32 R14, R8, R87, RZ ;  /* 0x00000057080e7227 */ /* 0x000fc800078e00ff */
[----:B------:R-:W-:-:S04]  /*1cf0*/  IMAD.HI.U32 R8, R8, R89, RZ ;  /* 0x0000005908087227 */ /* 0x000fc800078e00ff */
[----:B------:R-:W-:Y:S02]  /*1d00*/  IMAD.MOV.U32 R59, RZ, RZ, R43 ;  /* 0x000000ffff3b7224 */ /* 0x000fe400078e002b */
[----:B------:R-:W-:Y:S02]  /*1d10*/  IMAD.MOV R8, RZ, RZ, -R8 ;  /* 0x000000ffff087224 */ /* 0x000fe400078e0a08 */
[----:B------:R-:W-:Y:S02]  /*1d20*/  IMAD.MOV.U32 R63, RZ, RZ, R47 ;  /* 0x000000ffff3f7224 */ /* 0x000fe400078e002f */
[----:B------:R-:W-:Y:S01]  /*1d30*/  @!P1 IMAD.MOV R59, RZ, RZ, -R59 ;  /* 0x000000ffff3b9224 */ /* 0x000fe200078e0a3b */
[C---:B------:R-:W-:Y:S01]  /*1d40*/  ISETP.GT.U32.AND P1, PT, R4.reuse, R53, PT ;  /* 0x000000350400720c */ /* 0x040fe20003f24070 */
[C---:B------:R-:W-:Y:S02]  /*1d50*/  IMAD R89, R4.reuse, R8, R89 ;  /* 0x0000000804597224 */ /* 0x040fe400078e0259 */
[----:B------:R-:W-:Y:S01]  /*1d60*/  @!P6 IMAD.MOV R63, RZ, RZ, -R63 ;  /* 0x000000ffff3fe224 */ /* 0x000fe200078e0a3f */
[C---:B------:R-:W-:Y:S01]  /*1d70*/  ISETP.GT.U32.AND P6, PT, R4.reuse, R79, PT ;  /* 0x0000004f0400720c */ /* 0x040fe20003fc4070 */
[--C-:B------:R-:W-:Y:S01]  /*1d80*/  @!P4 IMAD.IADD R71, R71, 0x1, -R4.reuse ;  /* 0x000000014747c824 */ /* 0x100fe200078e0a04 */
[----:B------:R-:W-:Y:S01]  /*1d90*/  ISETP.GT.U32.AND P4, PT, R4, R89, PT ;  /* 0x000000590400720c */ /* 0x000fe20003f84070 */
[----:B------:R-:W-:-:S02]  /*1da0*/  @!P5 IMAD.IADD R77, R77, 0x1, -R4 ;  /* 0x000000014d4dd824 */ /* 0x000fc400078e0a04 */
[----:B------:R-:W-:Y:S01]  /*1db0*/  @!P0 IMAD.MOV R37, RZ, RZ, -R37 ;  /* 0x000000ffff258224 */ /* 0x000fe200078e0a25 */
[C---:B------:R-:W-:Y:S01]  /*1dc0*/  ISETP.GT.U32.AND P0, PT, R4.reuse, R27, PT ;  /* 0x0000001b0400720c */ /* 0x040fe20003f04070 */
[----:B------:R-:W-:Y:S01]  /*1dd0*/  IMAD.MOV R14, RZ, RZ, -R14 ;  /* 0x000000ffff0e7224 */ /* 0x000fe200078e0a0e */
[C---:B------:R-:W-:Y:S01]  /*1de0*/  ISETP.GT.U32.AND P5, PT, R4.reuse, R77, PT ;  /* 0x0000004d0400720c */ /* 0x040fe20003fa4070 */
[----:B------:R-:W-:Y:S02]  /*1df0*/  IMAD.MOV.U32 R75, RZ, RZ, R71 ;  /* 0x000000ffff4b7224 */ /* 0x000fe400078e0047 */
[C---:B------:R-:W-:Y:S01]  /*1e00*/  IMAD R87, R4.reuse, R14, R87 ;  /* 0x0000000e04577224 */ /* 0x040fe200078e0257 */
[----:B------:R-:W2:Y:S01]  /*1e10*/  LDC.64 R70, c[0x0][0x3a8] ;  /* 0x0000ea00ff467b82 */ /* 0x000ea20000000a00 */
[----:B------:R-:W-:Y:S02]  /*1e20*/  IMAD.MOV R6, RZ, RZ, -R6 ;  /* 0x000000ffff067224 */ /* 0x000fe400078e0a06 */
[----:B------:R-:W-:Y:S01]  /*1e30*/  @!P2 IMAD.MOV R39, RZ, RZ, -R39 ;  /* 0x000000ffff27a224 */ /* 0x000fe200078e0a27 */
[C---:B------:R-:W-:Y:S01]  /*1e40*/  ISETP.GT.U32.AND P2, PT, R4.reuse, R49, PT ;  /* 0x000000310400720c */ /* 0x040fe20003f44070 */
[----:B------:R-:W-:Y:S01]  /*1e50*/  @!P1 IMAD.IADD R53, R53, 0x1, -R4 ;  /* 0x0000000135359824 */ /* 0x000fe200078e0a04 */
[C---:B------:R-:W-:Y:S01]  /*1e60*/  ISETP.GT.U32.AND P1, PT, R4.reuse, R87, PT ;  /* 0x000000570400720c */ /* 0x040fe20003f24070 */
[----:B------:R-:W-:-:S02]  /*1e70*/  IMAD R81, R4, R6, R81 ;  /* 0x0000000604517224 */ /* 0x000fc400078e0251 */
[--C-:B------:R-:W-:Y:S01]  /*1e80*/  @!P6 IMAD.IADD R79, R79, 0x1, -R4.reuse ;  /* 0x000000014f4fe824 */ /* 0x100fe200078e0a04 */
[----:B------:R-:W-:Y:S01]  /*1e90*/  ISETP.GE.AND P6, PT, R24, RZ, PT ;  /* 0x000000ff1800720c */ /* 0x000fe20003fc6270 */
[--C-:B------:R-:W-:Y:S01]  /*1ea0*/  @!P0 IMAD.IADD R27, R27, 0x1, -R4.reuse ;  /* 0x000000011b1b8824 */ /* 0x100fe200078e0a04 */
[C---:B------:R-:W-:Y:S01]  /*1eb0*/  ISETP.GT.U32.AND P0, PT, R4.reuse, R81, PT ;  /* 0x000000510400720c */ /* 0x040fe20003f04070 */
[--C-:B------:R-:W-:Y:S01]  /*1ec0*/  @!P4 IMAD.IADD R89, R89, 0x1, -R4.reuse ;  /* 0x000000015959c824 */ /* 0x100fe200078e0a04 */
[----:B------:R-:W-:Y:S01]  /*1ed0*/  ISETP.GT.U32.AND P4, PT, R4, R79, PT ;  /* 0x0000004f0400720c */ /* 0x000fe20003f84070 */
[----:B------:R-:W-:Y:S01]  /*1ee0*/  IMAD.MOV.U32 R57, RZ, RZ, R41 ;  /* 0x000000ffff397224 */ /* 0x000fe200078e0029 */
[----:B------:R-:W3:Y:S01]  /*1ef0*/  LDS R6, [UR11] ;  /* 0x0000000bff067984 */ /* 0x000ee20008000800 */
[----:B------:R-:W-:Y:S01]  /*1f00*/  @!P5 IMAD.IADD R77, R77, 0x1, -R4 ;  /* 0x000000014d4dd824 */ /* 0x000fe200078e0a04 */
[----:B------:R-:W-:Y:S01]  /*1f10*/  ISETP.GE.AND P5, PT, R22, RZ, PT ;  /* 0x000000ff1600720c */ /* 0x000fe20003fa6270 */
[----:B------:R-:W-:-:S02]  /*1f20*/  IMAD.MOV R10, RZ, RZ, -R10 ;  /* 0x000000ffff0a7224 */ /* 0x000fc400078e0a0a */
[----:B------:R-:W-:Y:S01]  /*1f30*/  @!P3 IMAD.MOV R57, RZ, RZ, -R57 ;  /* 0x000000ffff39b224 */ /* 0x000fe200078e0a39 */
[C---:B------:R-:W-:Y:S01]  /*1f40*/  ISETP.GT.U32.AND P3, PT, R4.reuse, R51, PT ;  /* 0x000000330400720c */ /* 0x040fe20003f64070 */
[--C-:B------:R-:W-:Y:S02]  /*1f50*/  @!P2 IMAD.IADD R49, R49, 0x1, -R4.reuse ;  /* 0x000000013131a824 */ /* 0x100fe400078e0a04 */
[----:B------:R-:W-:Y:S02]  /*1f60*/  IMAD R83, R4, R10, R83 ;  /* 0x0000000a04537224 */ /* 0x000fe400078e0253 */
[----:B------:R-:W-:Y:S01]  /*1f70*/  @!P1 IMAD.IADD R87, R87, 0x1, -R4 ;  /* 0x0000000157579824 */ /* 0x000fe200078e0a04 */
[----:B------:R-:W-:Y:S01]  /*1f80*/  ISETP.GE.AND P1, PT, R30, RZ, PT ;  /* 0x000000ff1e00720c */ /* 0x000fe20003f26270 */
[----:B------:R-:W-:Y:S01]  /*1f90*/  IMAD.MOV.U32 R67, RZ, RZ, R49 ;  /* 0x000000ffff437224 */ /* 0x000fe200078e0031 */
[----:B------:R-:W-:Y:S01]  /*1fa0*/  ISETP.GT.U32.AND P2, PT, R4, R83, PT ;  /* 0x000000530400720c */ /* 0x000fe20003f44070 */
[----:B------:R-:W-:-:S02]  /*1fb0*/  IMAD.MOV R12, RZ, RZ, -R12 ;  /* 0x000000ffff0c7224 */ /* 0x000fc400078e0a0c */
[--C-:B------:R-:W-:Y:S01]  /*1fc0*/  @!P0 IMAD.IADD R81, R81, 0x1, -R4.reuse ;  /* 0x0000000151518824 */ /* 0x100fe200078e0a04 */
[----:B------:R-:W-:Y:S01]  /*1fd0*/  ISETP.GE.AND P0, PT, R26, RZ, PT ;  /* 0x000000ff1a00720c */ /* 0x000fe20003f06270 */
[----:B------:R-:W-:Y:S02]  /*1fe0*/  IMAD.MOV.U32 R65, RZ, RZ, R27 ;  /* 0x000000ffff417224 */ /* 0x000fe400078e001b */
[----:B--2---:R-:W-:Y:S02]  /*1ff0*/  IMAD.SHL.U32 R132, R70, 0x4, RZ ;  /* 0x0000000446847824 */ /* 0x004fe400078e00ff */
[----:B------:R-:W-:Y:S01]  /*2000*/  @!P6 IMAD.MOV R67, RZ, RZ, -R67 ;  /* 0x000000ffff43e224 */ /* 0x000fe200078e0a43 */
[----:B------:R-:W-:Y:S01]  /*2010*/  ISETP.GT.U32.AND P6, PT, R4, R87, PT ;  /* 0x000000570400720c */ /* 0x000fe20003fc4070 */
[----:B------:R-:W-:Y:S01]  /*2020*/  @!P4 IMAD.IADD R79, R79, 0x1, -R4 ;  /* 0x000000014f4fc824 */ /* 0x000fe200078e0a04 */
[----:B------:R-:W-:Y:S01]  /*2030*/  ISETP.GE.AND P4, PT, R18, RZ, PT ;  /* 0x000000ff1200720c */ /* 0x000fe20003f86270 */
[C---:B------:R-:W-:Y:S01]  /*2040*/  IMAD.SHL.U32 R133, R70.reuse, 0x2, RZ ;  /* 0x0000000246857824 */ /* 0x040fe200078e00ff */
[----:B------:R-:W-:Y:S01]  /*2050*/  STL [R1+0x18c], R132 ;  /* 0x00018c8401007387 */ /* 0x000fe20000100800 */
[----:B------:R-:W-:-:S02]  /*2060*/  IMAD R125, R70, 0x3, RZ ;  /* 0x00000003467d7824 */ /* 0x000fc400078e02ff */
[C---:B------:R-:W-:Y:S01]  /*2070*/  IMAD R85, R4.reuse, R12, R85 ;  /* 0x0000000c04557224 */ /* 0x040fe200078e0255 */
[----:B------:R-:W-:Y:S01]  /*2080*/  STL [R1+0x1cc], R133 ;  /* 0x0001cc8501007387 */ /* 0x000fe20000100800 */
[----:B------:R-:W-:Y:S01]  /*2090*/  @!P5 IMAD.MOV R65, RZ, RZ, -R65 ;  /* 0x000000ffff41d224 */ /* 0x000fe200078e0a41 */
[----:B------:R-:W-:Y:S01]  /*20a0*/  ISETP.GT.U32.AND P5, PT, R4, R81, PT ;  /* 0x000000510400720c */ /* 0x000fe20003fa4070 */
[C---:B------:R-:W-:Y:S01]  /*20b0*/  IMAD R18, R70.reuse, 0xc, RZ ;  /* 0x0000000c46127824 */ /* 0x040fe200078e02ff */
[----:B------:R-:W-:Y:S01]  /*20c0*/  STL [R1+0x1c8], R125 ;  /* 0x0001c87d01007387 */ /* 0x000fe20000100800 */
[C---:B------:R-:W-:Y:S02]  /*20d0*/  IMAD R127, R70.reuse, 0x5, RZ ;  /* 0x00000005467f7824 */ /* 0x040fe400078e02ff */
[C---:B------:R-:W-:Y:S01]  /*20e0*/  IMAD R131, R70.reuse, 0x6, RZ ;  /* 0x0000000646837824 */ /* 0x040fe200078e02ff */
[----:B------:R-:W-:Y:S01]  /*20f0*/  STL [R1+0x174], R18 ;  /* 0x0001741201007387 */ /* 0x000fe20000100800 */
[----:B------:R-:W-:Y:S01]  /*2100*/  IMAD R72, R70, 0x14, RZ ;  /* 0x0000001446487824 */ /* 0x000fe200078e02ff */
[----:B---3--:R-:W-:Y:S01]  /*2110*/  R2UR UR10, R6 ;  /* 0x00000000060a72ca */ /* 0x008fe200000e0000 */
[----:B------:R-:W-:Y:S01]  /*2120*/  @!P3 IMAD.IADD R51, R51, 0x1, -R4 ;  /* 0x000000013333b824 */ /* 0x000fe200078e0a04 */
[----:B------:R-:W-:Y:S01]  /*2130*/  ISETP.GT.U32.AND P3, PT, R4, R85, PT ;  /* 0x000000550400720c */ /* 0x000fe20003f64070 */
[----:B------:R-:W-:Y:S01]  /*2140*/  IMAD R66, R70, 0x7, RZ ;  /* 0x0000000746427824 */ /* 0x000fe200078e02ff */
[----:B------:R-:W-:Y:S01]  /*2150*/  STL [R1+0x1c4], R127 ;  /* 0x0001c47f01007387 */ /* 0x000fe20000100800 */
[----:B------:R-:W-:Y:S01]  /*2160*/  @!P1 IMAD.MOV R77, RZ, RZ, -R77 ;  /* 0x000000ffff4d9224 */ /* 0x000fe200078e0a4d */
[----:B------:R-:W-:Y:S01]  /*2170*/  ISETP.GE.AND P1, PT, R32, RZ, PT ;  /* 0x000000ff2000720c */ /* 0x000fe20003f26270 */
[C---:B------:R-:W-:Y:S01]  /*2180*/  IMAD R82, R70.reuse, 0x18, RZ ;  /* 0x0000001846527824 */ /* 0x040fe200078e02ff */
[----:B------:R-:W-:Y:S01]  /*2190*/  STL [R1+0x1c0], R131 ;  /* 0x0001c08301007387 */ /* 0x000fe20000100800 */
[----:B------:R-:W-:-:S02]  /*21a0*/  IMAD.SHL.U32 R130, R70, 0x8, RZ ;  /* 0x0000000846827824 */ /* 0x000fc400078e00ff */
[C---:B------:R-:W-:Y:S01]  /*21b0*/  IMAD R90, R70.reuse, 0x1c, RZ ;  /* 0x0000001c465a7824 */ /* 0x040fe200078e02ff */
[----:B------:R-:W-:Y:S01]  /*21c0*/  STL [R1+0x154], R72 ;  /* 0x0001544801007387 */ /* 0x000fe20000100800 */
[C---:B------:R-:W-:Y:S02]  /*21d0*/  IMAD R129, R70.reuse, 0x9, RZ ;  /* 0x0000000946817824 */ /* 0x040fe400078e02ff */
[----:B------:R-:W-:Y:S01]  /*21e0*/  @!P2 IMAD.IADD R83, R83, 0x1, -R4 ;  /* 0x000000015353a824 */ /* 0x000fe200078e0a04 */
[----:B------:R-:W-:Y:S01]  /*21f0*/  STL [R1+0x1bc], R66 ;  /* 0x0001bc4201007387 */ /* 0x000fe20000100800 */
[----:B------:R-:W-:Y:S01]  /*2200*/  IMAD R106, R70, 0x24, RZ ;  /* 0x00000024466a7824 */ /* 0x000fe200078e02ff */
[----:B------:R-:W-:Y:S01]  /*2210*/  ISETP.GE.AND P2, PT, R20, RZ, PT ;  /* 0x000000ff1400720c */ /* 0x000fe20003f46270 */
[C---:B------:R-:W-:Y:S01]  /*2220*/  IMAD R128, R70.reuse, 0xa, RZ ;  /* 0x0000000a46807824 */ /* 0x040fe200078e02ff */
[----:B------:R-:W-:Y:S01]  /*2230*/  STL [R1+0x148], R82 ;  /* 0x0001485201007387 */ /* 0x000fe20000100800 */
[----:B------:R-:W-:-:S02]  /*2240*/  IMAD R20, R70, 0xb, RZ ;  /* 0x0000000b46147824 */ /* 0x000fc400078e02ff */
[--C-:B------:R-:W-:Y:S01]  /*2250*/  @!P6 IMAD.IADD R87, R87, 0x1, -R4.reuse ;  /* 0x000000015757e824 */ /* 0x100fe200078e0a04 */
[----:B------:R-:W-:Y:S01]  /*2260*/  STL [R1+0x1b8], R130 ;  /* 0x0001b88201007387 */ /* 0x000fe20000100800 */
[----:B------:R-:W-:Y:S01]  /*2270*/  IMAD R114, R70, 0x28, RZ ;  /* 0x0000002846727824 */ /* 0x000fe200078e02ff */
[----:B------:R-:W-:Y:S01]  /*2280*/  ISETP.GE.AND P6, PT, R16, RZ, PT ;  /* 0x000000ff1000720c */ /* 0x000fe20003fc6270 */
[----:B------:R-:W-:Y:S01]  /*2290*/  IMAD R122, R70, 0x2c, RZ ;  /* 0x0000002c467a7824 */ /* 0x000fe200078e02ff */
[----:B------:R-:W-:Y:S01]  /*22a0*/  STL [R1+0x138], R90 ;  /* 0x0001385a01007387 */ /* 0x000fe20000100800 */
[----:B------:R-:W-:Y:S01]  /*22b0*/  @!P5 IMAD.IADD R81, R81, 0x1, -R4 ;  /* 0x000000015151d824 */ /* 0x000fe200078e0a04 */
[----:B------:R-:W-:Y:S01]  /*22c0*/  ISETP.GE.AND P5, PT, R34, RZ, PT ;  /* 0x000000ff2200720c */ /* 0x000fe20003fa6270 */
[----:B------:R-:W-:Y:S01]  /*22d0*/  IMAD R16, R70, 0xd, RZ ;  /* 0x0000000d46107824 */ /* 0x000fe200078e02ff */
[----:B------:R-:W-:Y:S01]  /*22e0*/  STL [R1+0x1b4], R129 ;  /* 0x0001b48101007387 */ /* 0x000fe20000100800 */
[----:B------:R-:W-:-:S02]  /*22f0*/  IMAD.MOV.U32 R69, RZ, RZ, R51 ;  /* 0x000000ffff457224 */ /* 0x000fc400078e0033 */
[C---:B------:R-:W-:Y:S01]  /*2300*/  IMAD R68, R70.reuse, 0x30, RZ ;  /* 0x0000003046447824 */ /* 0x040fe200078e02ff */
[----:B------:R-:W-:Y:S01]  /*2310*/  STL [R1+0x120], R106 ;  /* 0x0001206a01007387 */ /* 0x000fe20000100800 */
[C---:B------:R-:W-:Y:S02]  /*2320*/  IMAD R14, R70.reuse, 0xe, RZ ;  /* 0x0000000e460e7824 */ /* 0x040fe400078e02ff */
[----:B------:R-:W-:Y:S01]  /*2330*/  IMAD R64, R70, 0x34, RZ ;  /* 0x0000003446407824 */ /* 0x000fe200078e02ff */
[----:B------:R-:W-:Y:S01]  /*2340*/  STL [R1+0x1b0], R128 ;  /* 0x0001b08001007387 */ /* 0x000fe20000100800 */
[----:B------:R-:W-:Y:S01]  /*2350*/  @!P3 IMAD.IADD R85, R85, 0x1, -R4 ;  /* 0x000000015555b824 */ /* 0x000fe200078e0a04 */
[----:B------:R-:W-:Y:S01]  /*2360*/  ISETP.GE.AND P3, PT, R28, RZ, PT ;  /* 0x000000ff1c00720c */ /* 0x000fe20003f66270 */
[----:B------:R-:W-:Y:S01]  /*2370*/  @!P4 IMAD.MOV R81, RZ, RZ, -R81 ;  /* 0x000000ffff51c224 */ /* 0x000fe200078e0a51 */
[----:B------:R-:W-:Y:S01]  /*2380*/  STL [R1+0x1ac], R20 ;  /* 0x0001ac1401007387 */ /* 0x000fe20000100800 */
[----:B------:R-:W-:Y:S01]  /*2390*/  IMAD R12, R70, 0xf, RZ ;  /* 0x0000000f460c7824 */ /* 0x000fe200078e02ff */
[----:B------:R-:W-:Y:S01]  /*23a0*/  ISETP.GE.AND P4, PT, R40, RZ, PT ;  /* 0x000000ff2800720c */ /* 0x000fe20003f86270 */
[----:B------:R-:W-:Y:S01]  /*23b0*/  @!P0 IMAD.MOV R69, RZ, RZ, -R69 ;  /* 0x000000ffff458224 */ /* 0x000fe200078e0a45 */
[----:B------:R-:W-:Y:S01]  /*23c0*/  STL [R1+0x110], R114 ;  /* 0x0001107201007387 */ /* 0x000fe20000100800 */
[----:B------:R-:W-:Y:S01]  /*23d0*/  @!P1 IMAD.MOV R79, RZ, RZ, -R79 ;  /* 0x000000ffff4f9224 */ /* 0x000fe200078e0a4f */
[----:B------:R-:W-:Y:S01]  /*23e0*/  ISETP.GT.U32.AND P0, PT, R4, R83, PT ;  /* 0x000000530400720c */ /* 0x000fe20003f04070 */
[----:B------:R-:W-:Y:S01]  /*23f0*/  IMAD R58, R70, 0x38, RZ ;  /* 0x00000038463a7824 */ /* 0x000fe200078e02ff */
[----:B------:R-:W-:Y:S01]  /*2400*/  STL [R1+0x100], R122 ;  /* 0x0001007a01007387 */ /* 0x000fe20000100800 */
[----:B------:R-:W-:Y:S01]  /*2410*/  ISETP.NE.AND P1, PT, R54, RZ, PT ;  /* 0x000000ff3600720c */ /* 0x000fe20003f25270 */
[----:B------:R-:W-:-:S02]  /*2420*/  IMAD.SHL.U32 R10, R70, 0x10, RZ ;  /* 0x00000010460a7824 */ /* 0x000fc400078e00ff */
[----:B------:R-:W-:Y:S01]  /*2430*/  STL [R1+0x1a8], R16 ;  /* 0x0001a81001007387 */ /* 0x000fe20000100800 */
[C---:B------:R-:W-:Y:S02]  /*2440*/  IMAD R60, R70.reuse, 0x3c, RZ ;  /* 0x0000003c463c7824 */ /* 0x040fe400078e02ff */
[C---:B------:R-:W-:Y:S01]  /*2450*/  IMAD R8, R70.reuse, 0x11, RZ ;  /* 0x0000001146087824 */ /* 0x040fe200078e02ff */
[----:B------:R-:W-:Y:S01]  /*2460*/  STL [R1+0xf0], R68 ;  /* 0x0000f04401007387 */ /* 0x000fe20000100800 */
[C---:B------:R-:W-:Y:S02]  /*2470*/  IMAD R126, R70.reuse, 0x12, RZ ;  /* 0x00000012467e7824 */ /* 0x040fe400078e02ff */
[C---:B------:R-:W-:Y:S01]  /*2480*/  IMAD R95, R70.reuse, 0x13, RZ ;  /* 0x00000013465f7824 */ /* 0x040fe200078e02ff */
[----:B------:R-:W-:Y:S01]  /*2490*/  STL [R1+0x1a4], R14 ;  /* 0x0001a40e01007387 */ /* 0x000fe20000100800 */
[----:B------:R-:W-:Y:S02]  /*24a0*/  IMAD.MOV.U32 R73, RZ, RZ, R53 ;  /* 0x000000ffff497224 */ /* 0x000fe400078e0035 */
[C---:B------:R-:W-:Y:S01]  /*24b0*/  IMAD R76, R70.reuse, 0x15, RZ ;  /* 0x00000015464c7824 */ /* 0x040fe200078e02ff */
[----:B------:R-:W-:Y:S01]  /*24c0*/  STL [R1+0xe4], R64 ;  /* 0x0000e44001007387 */ /* 0x000fe20000100800 */
[----:B------:R-:W-:-:S02]  /*24d0*/  IMAD R78, R70, 0x16, RZ ;  /* 0x00000016464e7824 */ /* 0x000fc400078e02ff */
[C---:B------:R-:W-:Y:S01]  /*24e0*/  IMAD R80, R70.reuse, 0x17, RZ ;  /* 0x0000001746507824 */ /* 0x040fe200078e02ff */
[----:B------:R-:W-:Y:S01]  /*24f0*/  STL [R1+0x1a0], R12 ;  /* 0x0001a00c01007387 */ /* 0x000fe20000100800 */
[C---:B------:R-:W-:Y:S02]  /*2500*/  IMAD R84, R70.reuse, 0x19, RZ ;  /* 0x0000001946547824 */ /* 0x040fe400078e02ff */
[----:B------:R-:W-:Y:S01]  /*2510*/  @!P2 IMAD.MOV R73, RZ, RZ, -R73 ;  /* 0x000000ffff49a224 */ /* 0x000fe200078e0a49 */
[----:B------:R-:W-:Y:S01]  /*2520*/  STL [R1+0xe0], R58 ;  /* 0x0000e03a01007387 */ /* 0x000fe20000100800 */
[----:B------:R-:W-:Y:S01]  /*2530*/  IMAD R86, R70, 0x1a, RZ ;  /* 0x0000001a46567824 */ /* 0x000fe200078e02ff */
[----:B------:R-:W-:Y:S01]  /*2540*/  ISETP.GT.U32.AND P2, PT, R4, R85, PT ;  /* 0x000000550400720c */ /* 0x000fe20003f44070 */
[C---:B------:R-:W-:Y:S01]  /*2550*/  IMAD R88, R70.reuse, 0x1b, RZ ;  /* 0x0000001b46587824 */ /* 0x040fe200078e02ff */
[----:B------:R-:W-:Y:S01]  /*2560*/  STL [R1+0x19c], R10 ;  /* 0x00019c0a01007387 */ /* 0x000fe20000100800 */
[----:B------:R-:W-:-:S02]  /*2570*/  IMAD R92, R70, 0x1d, RZ ;  /* 0x0000001d465c7824 */ /* 0x000fc400078e02ff */
[----:B------:R-:W-:Y:S01]  /*2580*/  @!P3 IMAD.MOV R75, RZ, RZ, -R75 ;  /* 0x000000ffff4bb224 */ /* 0x000fe200078e0a4b */
[----:B------:R-:W-:Y:S01]  /*2590*/  STL [R1+0xdc], R60 ;  /* 0x0000dc3c01007387 */ /* 0x000fe20000100800 */
[----:B------:R-:W-:Y:S01]  /*25a0*/  @!P4 IMAD.MOV R5, RZ, RZ, -R5 ;  /* 0x000000ffff05c224 */ /* 0x000fe200078e0a05 */
[----:B------:R-:W-:Y:S01]  /*25b0*/  ISETP.GT.U32.AND P3, PT, R4, R89, PT ;  /* 0x000000590400720c */ /* 0x000fe20003f64070 */
[C---:B------:R-:W-:Y:S01]  /*25c0*/  IMAD R94, R70.reuse, 0x1e, RZ ;  /* 0x0000001e465e7824 */ /* 0x040fe200078e02ff */
[----:B------:R-:W-:Y:S01]  /*25d0*/  STL [R1+0x198], R8 ;  /* 0x0001980801007387 */ /* 0x000fe20000100800 */
[----:B------:R-:W-:Y:S01]  /*25e0*/  @!P0 IMAD.IADD R83, R83, 0x1, -R4 ;  /* 0x0000000153538824 */ /* 0x000fe200078e0a04 */
[----:B------:R-:W-:Y:S01]  /*25f0*/  @!P1 LOP3.LUT R5, RZ, R54, RZ, 0x33, !PT ;  /* 0x00000036ff059212 */ /* 0x000fe200078e33ff */
[----:B------:R-:W-:Y:S01]  /*2600*/  IMAD R96, R70, 0x1f, RZ ;  /* 0x0000001f46607824 */ /* 0x000fe200078e02ff */
[----:B------:R-:W-:Y:S01]  /*2610*/  STL [R1+0x194], R126 ;  /* 0x0001947e01007387 */ /* 0x000fe20000100800 */
[----:B------:R-:W-:Y:S01]  /*2620*/  ISETP.GE.AND P0, PT, R36, RZ, PT ;  /* 0x000000ff2400720c */ /* 0x000fe20003f06270 */
[----:B------:R-:W-:Y:S01]  /*2630*/  IMAD.SHL.U32 R98, R70, 0x20, RZ ;  /* 0x0000002046627824 */ /* 0x000fe200078e00ff */
[----:B------:R-:W-:Y:S01]  /*2640*/  ISETP.NE.U32.AND P1, PT, R0, RZ, PT ;  /* 0x000000ff0000720c */ /* 0x000fe20003f25070 */
[----:B------:R-:W-:Y:S01]  /*2650*/  STL [R1+0x190], R95 ;  /* 0x0001905f01007387 */ /* 0x000fe20000100800 */
[----:B------:R-:W-:-:S02]  /*2660*/  IMAD R100, R70, 0x21, RZ ;  /* 0x0000002146647824 */ /* 0x000fc400078e02ff */
[C---:B------:R-:W-:Y:S01]  /*2670*/  IMAD R102, R70.reuse, 0x22, RZ ;  /* 0x0000002246667824 */ /* 0x040fe200078e02ff */
[----:B------:R-:W-:Y:S01]  /*2680*/  STL [R1+0x188], R76 ;  /* 0x0001884c01007387 */ /* 0x000fe20000100800 */
[C---:B------:R-:W-:Y:S02]  /*2690*/  IMAD R104, R70.reuse, 0x23, RZ ;  /* 0x0000002346687824 */ /* 0x040fe400078e02ff */
[C---:B------:R-:W-:Y:S01]  /*26a0*/  IMAD R108, R70.reuse, 0x25, RZ ;  /* 0x00000025466c7824 */ /* 0x040fe200078e02ff */
[----:B------:R-:W-:Y:S01]  /*26b0*/  STL [R1+0x184], R78 ;  /* 0x0001844e01007387 */ /* 0x000fe20000100800 */
[----:B-1----:R-:W-:Y:S01]  /*26c0*/  IMAD R250, R5, UR4, RZ ;  /* 0x0000000405fa7c24 */ /* 0x002fe2000f8e02ff */
[----:B------:R-:W-:Y:S01]  /*26d0*/  USHF.L.U32 UR4, UR6, 0x15, URZ ;  /* 0x0000001506047899 */ /* 0x000fe200080006ff */
[C---:B------:R-:W-:Y:S01]  /*26e0*/  IMAD R110, R70.reuse, 0x26, RZ ;  /* 0x00000026466e7824 */ /* 0x040fe200078e02ff */
[----:B------:R-:W-:Y:S01]  /*26f0*/  STL [R1+0x180], R80 ;  /* 0x0001805001007387 */ /* 0x000fe20000100800 */
[C---:B------:R-:W-:Y:S01]  /*2700*/  IMAD R112, R70.reuse, 0x27, RZ ;  /* 0x0000002746707824 */ /* 0x040fe200078e02ff */
[----:B------:R-:W-:Y:S01]  /*2710*/  ULOP3.LUT UR4, UR4, 0x600000, URZ, 0xc0, !UPT ;  /* 0x0060000004047892 */ /* 0x000fe2000f8ec0ff */
[----:B------:R-:W-:Y:S01]  /*2720*/  IMAD R116, R70, 0x29, RZ ;  /* 0x0000002946747824 */ /* 0x000fe200078e02ff */
[----:B------:R-:W-:Y:S01]  /*2730*/  STL [R1+0x17c], R84 ;  /* 0x00017c5401007387 */ /* 0x000fe20000100800 */
[----:B------:R-:W-:-:S02]  /*2740*/  IMAD.SHL.U32 R74, R250, 0x4, RZ ;  /* 0x00000004fa4a7824 */ /* 0x000fc400078e00ff */
[--C-:B------:R-:W-:Y:S01]  /*2750*/  @!P2 IMAD.IADD R85, R85, 0x1, -R4.reuse ;  /* 0x000000015555a824 */ /* 0x100fe200078e0a04 */
[----:B------:R-:W-:Y:S01]  /*2760*/  STL [R1+0x178], R86 ;  /* 0x0001785601007387 */ /* 0x000fe20000100800 */
[----:B------:R-:W-:Y:S01]  /*2770*/  @!P3 IMAD.IADD R89, R89, 0x1, -R4 ;  /* 0x000000015959b824 */ /* 0x000fe200078e0a04 */
[----:B------:R-:W-:Y:S01]  /*2780*/  ISETP.NE.AND P3, PT, R55, RZ, PT ;  /* 0x000000ff3700720c */ /* 0x000fe20003f65270 */
[----:B------:R-:W-:Y:S01]  /*2790*/  @!P0 IMAD.MOV R85, RZ, RZ, -R85 ;  /* 0x000000ffff558224 */ /* 0x000fe200078e0a55 */
[----:B------:R-:W-:Y:S01]  /*27a0*/  STL [R1+0x170], R88 ;  /* 0x0001705801007387 */ /* 0x000fe20000100800 */
[----:B------:R-:W-:Y:S01]  /*27b0*/  ISETP.GE.AND P2, PT, R38, RZ, PT ;  /* 0x000000ff2600720c */ /* 0x000fe20003f46270 */
[C---:B------:R-:W-:Y:S01]  /*27c0*/  VIADD R6, R251.reuse, 0xfffffffe ;  /* 0xfffffffefb067836 */ /* 0x040fe20000000000 */
[C---:B------:R-:W-:Y:S01]  /*27d0*/  SEL R38, R252.reuse, R75, !P3 ;  /* 0x0000004bfc267207 */ /* 0x040fe20005800000 */
[----:B------:R-:W-:Y:S01]  /*27e0*/  STL [R1+0x16c], R92 ;  /* 0x00016c5c01007387 */ /* 0x000fe20000100800 */
[C---:B------:R-:W-:Y:S01]  /*27f0*/  SEL R51, R252.reuse, R7, !P3 ;  /* 0x00000007fc337207 */ /* 0x040fe20005800000 */
[----:B------:R-:W-:Y:S01]  /*2800*/  VIADD R7, R251, 0xfffffffd ;  /* 0xfffffffdfb077836 */ /* 0x000fe20000000000 */
[C---:B------:R-:W-:Y:S01]  /*2810*/  SEL R45, R252.reuse, R19, !P3 ;  /* 0x00000013fc2d7207 */ /* 0x040fe20005800000 */
[----:B------:R-:W-:Y:S01]  /*2820*/  STL [R1+0x168], R94 ;  /* 0x0001685e01007387 */ /* 0x000fe20000100800 */
[----:B------:R-:W-:Y:S01]  /*2830*/  SEL R49, R252, R11, !P3 ;  /* 0x0000000bfc317207 */ /* 0x000fe20005800000 */
[----:B------:R-:W-:Y:S01]  /*2840*/  IMAD R11, R70, 0x48, RZ ;  /* 0x00000048460b7824 */ /* 0x000fe200078e02ff */
[C---:B------:R-:W-:Y:S01]  /*2850*/  SEL R47, R252.reuse, R15, !P3 ;  /* 0x0000000ffc2f7207 */ /* 0x040fe20005800000 */
[----:B------:R-:W-:Y:S01]  /*2860*/  STL [R1+0x164], R96 ;  /* 0x0001646001007387 */ /* 0x000fe20000100800 */
[----:B------:R-:W-:Y:S01]  /*2870*/  @!P5 IMAD.MOV R83, RZ, RZ, -R83 ;  /* 0x000000ffff53d224 */ /* 0x000fe200078e0a53 */
[----:B------:R-:W-:Y:S01]  /*2880*/  SEL R53, R252, R23, !P3 ;  /* 0x00000017fc357207 */ /* 0x000fe20005800000 */
[----:B------:R-:W-:Y:S01]  /*2890*/  @!P2 IMAD.MOV R87, RZ, RZ, -R87 ;  /* 0x000000ffff57a224 */ /* 0x000fe200078e0a57 */
[----:B------:R-:W-:Y:S01]  /*28a0*/  STL [R1+0x160], R98 ;  /* 0x0001606201007387 */ /* 0x000fe20000100800 */
[----:B------:R-:W-:Y:S01]  /*28b0*/  ISETP.GE.U32.AND P2, PT, R7, 0x7fffffbe, PT ;  /* 0x7fffffbe0700780c */ /* 0x000fe20003f46070 */
[----:B------:R-:W-:Y:S01]  /*28c0*/  IMAD R7, R70, 0x50, RZ ;  /* 0x0000005046077824 */ /* 0x000fe200078e02ff */
[----:B------:R-:W-:Y:S01]  /*28d0*/  SEL R23, R252, R73, !P3 ;  /* 0x00000049fc177207 */ /* 0x000fe20005800000 */
[----:B------:R-:W-:Y:S01]  /*28e0*/  STL [R1+0x15c], R100 ;  /* 0x00015c6401007387 */ /* 0x000fe20000100800 */
[----:B------:R-:W-:Y:S01]  /*28f0*/  ISETP.GE.U32.AND P5, PT, R6, 0x7fffffbf, PT ;  /* 0x7fffffbf0600780c */ /* 0x000fe20003fa6070 */
[----:B------:R-:W-:Y:S01]  /*2900*/  IMAD R73, R70, 0x58, RZ ;  /* 0x0000005846497824 */ /* 0x000fe200078e02ff */
[C---:B------:R-:W-:Y:S01]  /*2910*/  SEL R44, R252.reuse, R29, !P3 ;  /* 0x0000001dfc2c7207 */ /* 0x040fe20005800000 */
[----:B------:R-:W-:Y:S01]  /*2920*/  STL [R1+0x158], R102 ;  /* 0x0001586601007387 */ /* 0x000fe20000100800 */
[C---:B------:R-:W-:Y:S01]  /*2930*/  SEL R27, R252.reuse, R21, !P3 ;  /* 0x00000015fc1b7207 */ /* 0x040fe20005800000 */
[----:B------:R-:W-:Y:S01]  /*2940*/  @!P6 IMAD.MOV R89, RZ, RZ, -R89 ;  /* 0x000000ffff59e224 */ /* 0x000fe200078e0a59 */
[C---:B------:R-:W-:Y:S01]  /*2950*/  SEL R29, R252.reuse, R79, !P3 ;  /* 0x0000004ffc1d7207 */ /* 0x040fe20005800000 */
[----:B------:R-:W-:Y:S01]  /*2960*/  STL [R1+0x150], R104 ;  /* 0x0001506801007387 */ /* 0x000fe20000100800 */
[----:B------:R-:W-:Y:S01]  /*2970*/  SEL R48, R252, R13, !P3 ;  /* 0x0000000dfc307207 */ /* 0x000fe20005800000 */
[----:B------:R-:W-:Y:S01]  /*2980*/  IMAD R79, R70, 0x60, RZ ;  /* 0x00000060464f7824 */ /* 0x000fe200078e02ff */
[----:B------:R-:W-:Y:S01]  /*2990*/  SEL R41, R252, R37, !P3 ;  /* 0x00000025fc297207 */ /* 0x000fe20005800000 */
[----:B------:R-:W-:Y:S01]  /*29a0*/  STL [R1+0x14c], R108 ;  /* 0x00014c6c01007387 */ /* 0x000fe20000100800 */
[----:B------:R-:W-:Y:S01]  /*29b0*/  IMAD R13, R70, 0x44, RZ ;  /* 0x00000044460d7824 */ /* 0x000fe200078e02ff */
[C---:B------:R-:W-:Y:S01]  /*29c0*/  SEL R46, R252.reuse, R17, !P3 ;  /* 0x00000011fc2e7207 */ /* 0x040fe20005800000 */
[----:B------:R-:W-:Y:S01]  /*29d0*/  VIADD R4, R251, 0xffffffff ;  /* 0xfffffffffb047836 */ /* 0x000fe20000000000 */
[----:B------:R-:W-:Y:S01]  /*29e0*/  STL [R1+0x144], R110 ;  /* 0x0001446e01007387 */ /* 0x000fe20000100800 */
[----:B------:R-:W-:Y:S01]  /*29f0*/  SEL R37, R252, R83, !P3 ;  /* 0x00000053fc257207 */ /* 0x000fe20005800000 */
[----:B------:R-:W-:Y:S01]  /*2a00*/  IMAD R83, R70, 0x68, RZ ;  /* 0x0000006846537824 */ /* 0x000fe200078e02ff */
[----:B------:R-:W-:Y:S01]  /*2a10*/  SEL R50, R252, R9, !P3 ;  /* 0x00000009fc327207 */ /* 0x000fe20005800000 */
[----:B------:R-:W-:Y:S01]  /*2a20*/  STL [R1+0x140], R112 ;  /* 0x0001407001007387 */ /* 0x000fe20000100800 */
[----:B------:R-:W-:Y:S01]  /*2a30*/  IMAD R9, R70, 0x4c, RZ ;  /* 0x0000004c46097824 */ /* 0x000fe200078e02ff */
[----:B------:R-:W-:Y:S01]  /*2a40*/  SEL R28, R252, R87, !P3 ;  /* 0x00000057fc1c7207 */ /* 0x000fe20005800000 */
[----:B------:R-:W-:Y:S01]  /*2a50*/  IMAD R87, R70, 0x70, RZ ;  /* 0x0000007046577824 */ /* 0x000fe200078e02ff */
[----:B------:R-:W-:Y:S01]  /*2a60*/  STL [R1+0x13c], R116 ;  /* 0x00013c7401007387 */ /* 0x000fe20000100800 */
[----:B------:R-:W-:Y:S01]  /*2a70*/  SEL R52, R252, R25, !P3 ;  /* 0x00000019fc347207 */ /* 0x000fe20005800000 */
[----:B------:R-:W-:Y:S01]  /*2a80*/  IMAD R3, R70, 0x54, RZ ;  /* 0x0000005446037824 */ /* 0x000fe200078e02ff */
[C---:B------:R-:W-:Y:S01]  /*2a90*/  SEL R26, R252.reuse, R31, !P3 ;  /* 0x0000001ffc1a7207 */ /* 0x040fe20005800000 */
[----:B------:R5:W-:Y:S01]  /*2aa0*/  STL [R1+0x58], R74 ;  /* 0x0000584a01007387 */ /* 0x000be20000100800 */
[----:B------:R-:W-:Y:S01]  /*2ab0*/  SEL R43, R252, R33, !P3 ;  /* 0x00000021fc2b7207 */ /* 0x000fe20005800000 */
[----:B------:R-:W-:Y:S01]  /*2ac0*/  IMAD R91, R70, 0x78, RZ ;  /* 0x00000078465b7824 */ /* 0x000fe200078e02ff */
        /* <DEDUP_REMOVED lines=8> */
[----:B-----5:R-:W-:Y:S01]  /*2b50*/  IADD3 R74, P0, PT, R74, UR12, RZ ;  /* 0x0000000c4a4a7c10 */ /* 0x020fe2000ff1e0ff */
[----:B------:R-:W-:Y:S01]  /*2b60*/  IMAD R111, R70, 0xa0, RZ ;  /* 0x000000a0466f7824 */ /* 0x000fe200078e02ff */
[----:B------:R-:W-:Y:S01]  /*2b70*/  SEL R31, R252, R61, !P3 ;  /* 0x0000003dfc1f7207 */ /* 0x000fe20005800000 */
[----:B------:R-:W-:Y:S01]  /*2b80*/  IMAD R97, R70, 0x84, RZ ;  /* 0x0000008446617824 */ /* 0x000fe200078e02ff */
[----:B------:R-:W-:Y:S01]  /*2b90*/  LEA.HI.X.SX32 R75, R250, UR13, 0x2, P0 ;  /* 0x0000000dfa4b7c11 */ /* 0x000fe200080f16ff */
[C---:B------:R-:W-:Y:S01]  /*2ba0*/  IMAD R115, R70.reuse, 0xa8, RZ ;  /* 0x000000a846737824 */ /* 0x040fe200078e02ff */
[CC--:B------:R-:W-:Y:S01]  /*2bb0*/  LEA R224, P4, R70.reuse, R74.reuse, 0x3 ;  /* 0x0000004a46e07211 */ /* 0x0c0fe200078818ff */
[----:B------:R-:W-:Y:S01]  /*2bc0*/  IMAD R101, R70, 0x8c, RZ ;  /* 0x0000008c46657824 */ /* 0x000fe200078e02ff */
[-C--:B------:R-:W-:Y:S01]  /*2bd0*/  IADD3 R222, P0, PT, R132, R74.reuse, RZ ;  /* 0x0000004a84de7210 */ /* 0x080fe20007f1e0ff */
[C---:B------:R-:W-:Y:S01]  /*2be0*/  IMAD R118, R70.reuse, 0x2a, RZ ;  /* 0x0000002a46767824 */ /* 0x040fe200078e02ff */
[-C--:B------:R-:W-:Y:S01]  /*2bf0*/  LEA.HI.X.SX32 R225, R133, R75.reuse, 0x2, P4 ;  /* 0x0000004b85e17211 */ /* 0x080fe200020f16ff */
[C---:B------:R-:W-:Y:S01]  /*2c00*/  IMAD R119, R70.reuse, 0xb0, RZ ;  /* 0x000000b046777824 */ /* 0x040fe200078e02ff */
[CC--:B------:R-:W-:Y:S01]  /*2c10*/  LEA R228, P4, R70.reuse, R74.reuse, 0x4 ;  /* 0x0000004a46e47211 */ /* 0x0c0fe200078820ff */
[C---:B------:R-:W-:Y:S01]  /*2c20*/  IMAD R105, R70.reuse, 0x94, RZ ;  /* 0x0000009446697824 */ /* 0x040fe200078e02ff */
[-C--:B------:R-:W-:Y:S01]  /*2c30*/  LEA.HI.X.SX32 R223, R70, R75.reuse, 0x2, P0 ;  /* 0x0000004b46df7211 */ /* 0x080fe200000f16ff */
[----:B------:R1:W-:Y:S01]  /*2c40*/  STL [R1+0x134], R118 ;  /* 0x0001347601007387 */ /* 0x0003e20000100800 */
[-C--:B------:R-:W-:Y:S01]  /*2c50*/  LEA.HI.X.SX32 R229, R132, R75.reuse, 0x2, P4 ;  /* 0x0000004b84e57211 */ /* 0x080fe200020f16ff */
[----:B------:R-:W-:Y:S01]  /*2c60*/  IMAD R123, R70, 0xb8, RZ ;  /* 0x000000b8467b7824 */ /* 0x000fe200078e02ff */
[-C--:B------:R-:W-:Y:S01]  /*2c70*/  IADD3 R232, P4, PT, R82, R74.reuse, RZ ;  /* 0x0000004a52e87210 */ /* 0x080fe20007f9e0ff */
        /* <DEDUP_REMOVED lines=8> */
[----:B------:R-:W-:Y:S01]  /*2d00*/  IMAD R120, R70, 0x2b, RZ ;  /* 0x0000002b46787824 */ /* 0x000fe200078e02ff */
[-C--:B------:R-:W-:Y:S01]  /*2d10*/  LEA.HI.X.SX32 R237, R130, R75.reuse, 0x2, P4 ;  /* 0x0000004b82ed7211 */ /* 0x080fe200020f16ff */
[----:B------:R-:W-:Y:S01]  /*2d20*/  IMAD R135, R70, 0xd0, RZ ;  /* 0x000000d046877824 */ /* 0x000fe200078e02ff */
[-C--:B------:R-:W-:Y:S01]  /*2d30*/  IADD3 R240, P4, PT, R114, R74.reuse, RZ ;  /* 0x0000004a72f07210 */ /* 0x080fe20007f9e0ff */
[----:B------:R-:W-:Y:S01]  /*2d40*/  IMAD R121, R70, 0xb4, RZ ;  /* 0x000000b446797824 */ /* 0x000fe200078e02ff */
[-C--:B------:R-:W-:Y:S01]  /*2d50*/  IADD3 R230, P0, PT, R72, R74.reuse, RZ ;  /* 0x0000004a48e67210 */ /* 0x080fe20007f1e0ff */
[----:B------:R2:W-:Y:S01]  /*2d60*/  STL [R1+0x130], R120 ;  /* 0x0001307801007387 */ /* 0x0005e20000100800 */
[-C--:B------:R-:W-:Y:S01]  /*2d70*/  LEA.HI.X.SX32 R241, R128, R75.reuse, 0x2, P4 ;  /* 0x0000004b80f17211 */ /* 0x080fe200020f16ff */
[----:B------:R-:W-:Y:S01]  /*2d80*/  IMAD R124, R70, 0x2d, RZ ;  /* 0x0000002d467c7824 */ /* 0x000fe200078e02ff */
[-C--:B------:R-:W-:Y:S01]  /*2d90*/  IADD3 R244, P4, PT, R68, R74.reuse, RZ ;  /* 0x0000004a44f47210 */ /* 0x080fe20007f9e0ff */
        /* <DEDUP_REMOVED lines=11> */
[-C--:B------:R-:W-:Y:S01]  /*2e50*/  LEA.HI.X.SX32 R235, R66, R75.reuse, 0x2, P0 ;  /* 0x0000004b42eb7211 */ /* 0x080fe200000f16ff */
[C---:B------:R-:W-:Y:S01]  /*2e60*/  IMAD R66, R70.reuse, 0x31, RZ ;  /* 0x0000003146427824 */ /* 0x040fe200078e02ff */
[CC--:B------:R-:W-:Y:S01]  /*2e70*/  LEA R14, P4, R70.reuse, R74.reuse, 0x6 ;  /* 0x0000004a460e7211 */ /* 0x0c0fe200078830ff */
[----:B------:R-:W-:Y:S01]  /*2e80*/  IMAD R147, R70, 0xe8, RZ ;  /* 0x000000e846937824 */ /* 0x000fe200078e02ff */
[-C--:B------:R-:W-:Y:S01]  /*2e90*/  IADD3 R238, P0, PT, R106, R74.reuse, RZ ;  /* 0x0000004a6aee7210 */ /* 0x080fe20007f1e0ff */
[----:B------:R-:W-:Y:S01]  /*2ea0*/  IMAD R133, R70, 0xcc, RZ ;  /* 0x000000cc46857824 */ /* 0x000fe200078e02ff */
[-C--:B------:R-:W-:Y:S01]  /*2eb0*/  LEA.HI.X.SX32 R15, R10, R75.reuse, 0x2, P4 ;  /* 0x0000004b0a0f7211 */ /* 0x080fe200020f16ff */
[C---:B------:R-:W-:Y:S01]  /*2ec0*/  IMAD R54, R70.reuse, 0x3a, RZ ;  /* 0x0000003a46367824 */ /* 0x040fe200078e02ff */
[-C--:B------:R-:W-:Y:S01]  /*2ed0*/  LEA.HI.X.SX32 R239, R129, R75.reuse, 0x2, P0 ;  /* 0x0000004b81ef7211 */ /* 0x080fe200000f16ff */
[C---:B------:R-:W-:Y:S01]  /*2ee0*/  IMAD R129, R70.reuse, 0xc4, RZ ;  /* 0x000000c446817824 */ /* 0x040fe200078e02ff */
[-C--:B------:R-:W-:Y:S01]  /*2ef0*/  IADD3 R10, P4, PT, R11, R74.reuse, RZ ;  /* 0x0000004a0b0a7210 */ /* 0x080fe20007f9e0ff */
[----:B------:R-:W-:Y:S01]  /*2f00*/  IMAD R213, R70, 0xf0, RZ ;  /* 0x000000f046d57824 */ /* 0x000fe200078e02ff */
[-C--:B------:R-:W-:Y:S01]  /*2f10*/  IADD3 R242, P0, PT, R122, R74.reuse, RZ ;  /* 0x0000004a7af27210 */ /* 0x080fe20007f1e0ff */
[----:B------:R-:W-:Y:S01]  /*2f20*/  IMAD R137, R70, 0xd4, RZ ;  /* 0x000000d446897824 */ /* 0x000fe200078e02ff */
[-C--:B------:R-:W-:Y:S01]  /*2f30*/  LEA.HI.X.SX32 R11, R126, R75.reuse, 0x2, P4 ;  /* 0x0000004b7e0b7211 */ /* 0x080fe200020f16ff */
[----:B------:R-:W-:Y:S01]  /*2f40*/  IMAD R61, R70, 0x35, RZ ;  /* 0x00000035463d7824 */ /* 0x000fe200078e02ff */
        /* <DEDUP_REMOVED lines=14> */
[----:B------:R-:W-:Y:S01]  /*3030*/  LEA.HI.X.SX32 R73, R78, R75, 0x2, P4 ;  /* 0x0000004b4e497211 */ /* 0x000fe200020f16ff */
[----:B------:R-:W-:Y:S01]  /*3040*/  IMAD R248, R56, R71, RZ ;  /* 0x0000004738f87224 */ /* 0x000fe200078e02ff */
[----:B------:R-:W-:Y:S01]  /*3050*/  LEA.HI.X.SX32 R17, R12, R75, 0x2, P0 ;  /* 0x0000004b0c117211 */ /* 0x000fe200000f16ff */
[C---:B------:R-:W-:Y:S01]  /*3060*/  IMAD R217, R70.reuse, 0xf8, RZ ;  /* 0x000000f846d97824 */ /* 0x040fe200078e02ff */
[-C--:B------:R-:W-:Y:S01]  /*3070*/  IADD3 R78, P4, PT, R79, R74.reuse, RZ ;  /* 0x0000004a4f4e7210 */ /* 0x080fe20007f9e0ff */
[----:B------:R-:W-:Y:S01]  /*3080*/  IMAD R219, R70, 0xfc, RZ ;  /* 0x000000fc46db7824 */ /* 0x000fe200078e02ff */
[----:B------:R-:W-:-:S02]  /*3090*/  IADD3 R12, P0, PT, R13, R74, RZ ;  /* 0x0000004a0d0c7210 */ /* 0x000fc40007f1e0ff */
[-C--:B------:R-:W-:Y:S02]  /*30a0*/  LEA.HI.X.SX32 R79, R82, R75.reuse, 0x2, P4 ;  /* 0x0000004b524f7211 */ /* 0x080fe400020f16ff */
[----:B------:R-:W-:Y:S02]  /*30b0*/  LEA.HI.X.SX32 R13, R8, R75, 0x2, P0 ;  /* 0x0000004b080d7211 */ /* 0x000fe400000f16ff */
[-C--:B------:R-:W-:Y:S02]  /*30c0*/  IADD3 R82, P4, PT, R83, R74.reuse, RZ ;  /* 0x0000004a53527210 */ /* 0x080fe40007f9e0ff */
[----:B------:R-:W-:Y:S02]  /*30d0*/  IADD3 R8, P0, PT, R9, R74, RZ ;  /* 0x0000004a09087210 */ /* 0x000fe40007f1e0ff */
        /* <DEDUP_REMOVED lines=16> */
[----:B------:R-:W-:Y:S01]  /*31e0*/  LEA.HI.X.SX32 R83, R86, R75, 0x2, P4 ;  /* 0x0000004b56537211 */ /* 0x000fe200020f16ff */
[----:B------:R-:W-:Y:S01]  /*31f0*/  STL [R1+0x128], R69 ;  /* 0x0001284501007387 */ /* 0x000fe20000100800 */
[----:B------:R-:W-:Y:S01]  /*3200*/  BAR.SYNC.DEFER_BLOCKING 0x0 ;  /* 0x0000000000007b1d */ /* 0x000fe20000010000 */
[----:B------:R-:W-:-:S02]  /*3210*/  ISETP.GE.U32.AND P3, PT, R4, 0x7fffffc0, PT ;  /* 0x7fffffc00400780c */ /* 0x000fc40003f66070 */
[-C--:B------:R-:W-:Y:S02]  /*3220*/  LEA.HI.X.SX32 R9, R95, R75.reuse, 0x2, P0 ;  /* 0x0000004b5f097211 */ /* 0x080fe400000f16ff */
[-C--:B------:R-:W-:Y:S02]  /*3230*/  IADD3 R86, P4, PT, R87, R74.reuse, RZ ;  /* 0x0000004a57567210 */ /* 0x080fe40007f9e0ff */
[-C--:B------:R-:W-:Y:S01]  /*3240*/  IADD3 R4, P0, PT, R3, R74.reuse, RZ ;  /* 0x0000004a03047210 */ /* 0x080fe20007f1e0ff */
[----:B------:R-:W-:Y:S01]  /*3250*/  STL [R1+0x124], R67 ;  /* 0x0001244301007387 */ /* 0x000fe20000100800 */
[-C--:B------:R-:W-:Y:S01]  /*3260*/  LEA.HI.X.SX32 R87, R90, R75.reuse, 0x2, P4 ;  /* 0x0000004b5a577211 */ /* 0x080fe200020f16ff */
[----:B------:R-:W-:Y:S01]  /*3270*/  IMAD R3, R70, 0x3d, RZ ;  /* 0x0000003d46037824 */ /* 0x000fe200078e02ff */
[----:B------:R-:W-:Y:S01]  /*3280*/  LEA.HI.X.SX32 R5, R76, R75, 0x2, P0 ;  /* 0x0000004b4c057211 */ /* 0x000fe200000f16ff */
[----:B------:R-:W-:Y:S01]  /*3290*/  STL [R1+0x11c], R66 ;  /* 0x00011c4201007387 */ /* 0x000fe20000100800 */
[----:B------:R-:W-:-:S02]  /*32a0*/  IADD3 R90, P4, PT, R91, R74, RZ ;  /* 0x0000004a5b5a7210 */ /* 0x000fc40007f9e0ff */
[-C--:B------:R-:W-:Y:S01]  /*32b0*/  IADD3 R76, P0, PT, R77, R74.reuse, RZ ;  /* 0x0000004a4d4c7210 */ /* 0x080fe20007f1e0ff */
[----:B------:R-:W-:Y:S01]  /*32c0*/  STL [R1+0x118], R65 ;  /* 0x0001184101007387 */ /* 0x000fe20000100800 */
[-C--:B------:R-:W-:Y:S02]  /*32d0*/  LEA.HI.X.SX32 R91, R94, R75.reuse, 0x2, P4 ;  /* 0x0000004b5e5b7211 */ /* 0x080fe400020f16ff */
[-C--:B------:R-:W-:Y:S01]  /*32e0*/  LEA.HI.X.SX32 R77, R80, R75.reuse, 0x2, P0 ;  /* 0x0000004b504d7211 */ /* 0x080fe200000f16ff */
[----:B------:R-:W-:Y:S01]  /*32f0*/  STL [R1+0x114], R63 ;  /* 0x0001143f01007387 */ /* 0x000fe20000100800 */
[-C--:B------:R-:W-:Y:S02]  /*3300*/  LEA R94, P4, R70, R74.reuse, 0x7 ;  /* 0x0000004a465e7211 */ /* 0x080fe400078838ff */
[----:B------:R-:W-:Y:S01]  /*3310*/  IADD3 R80, P0, PT, R81, R74, RZ ;  /* 0x0000004a51507210 */ /* 0x000fe20007f1e0ff */
[----:B------:R-:W-:Y:S01]  /*3320*/  STL [R1+0x10c], R61 ;  /* 0x00010c3d01007387 */ /* 0x000fe20000100800 */
[----:B------:R-:W-:-:S02]  /*3330*/  LEA.HI.X.SX32 R95, R98, R75, 0x2, P4 ;  /* 0x0000004b625f7211 */ /* 0x000fc400020f16ff */
[-C--:B------:R-:W-:Y:S01]  /*3340*/  LEA.HI.X.SX32 R81, R84, R75.reuse, 0x2, P0 ;  /* 0x0000004b54517211 */ /* 0x080fe200000f16ff */
[----:B------:R4:W-:Y:S01]  /*3350*/  STL [R1+0x108], R59 ;  /* 0x0001083b01007387 */ /* 0x0009e20000100800 */
[-C--:B------:R-:W-:Y:S02]  /*3360*/  IADD3 R98, P4, PT, R99, R74.reuse, RZ ;  /* 0x0000004a63627210 */ /* 0x080fe40007f9e0ff */
[-C--:B------:R-:W-:Y:S01]  /*3370*/  IADD3 R84, P0, PT, R85, R74.reuse, RZ ;  /* 0x0000004a55547210 */ /* 0x080fe20007f1e0ff */
[----:B------:R-:W-:Y:S01]  /*3380*/  STL [R1+0x104], R57 ;  /* 0x0001043901007387 */ /* 0x000fe20000100800 */
[-C--:B------:R-:W-:Y:S02]  /*3390*/  LEA.HI.X.SX32 R99, R102, R75.reuse, 0x2, P4 ;  /* 0x0000004b66637211 */ /* 0x080fe400020f16ff */
[----:B------:R-:W-:Y:S01]  /*33a0*/  LEA.HI.X.SX32 R85, R88, R75, 0x2, P0 ;  /* 0x0000004b58557211 */ /* 0x000fe200000f16ff */
[----:B------:R5:W-:Y:S01]  /*33b0*/  STL [R1+0xfc], R55 ;  /* 0x0000fc3701007387 */ /* 0x000be20000100800 */
[----:B------:R-:W-:-:S02]  /*33c0*/  IADD3 R102, P4, PT, R103, R74, RZ ;  /* 0x0000004a67667210 */ /* 0x000fc40007f9e0ff */
[-C--:B------:R-:W-:Y:S01]  /*33d0*/  IADD3 R88, P0, PT, R89, R74.reuse, RZ ;  /* 0x0000004a59587210 */ /* 0x080fe20007f1e0ff */
[----:B------:R-:W-:Y:S01]  /*33e0*/  STL [R1+0xf8], R54 ;  /* 0x0000f83601007387 */ /* 0x000fe20000100800 */
[-C--:B------:R-:W-:Y:S02]  /*33f0*/  LEA.HI.X.SX32 R103, R106, R75.reuse, 0x2, P4 ;  /* 0x0000004b6a677211 */ /* 0x080fe400020f16ff */
[-C--:B------:R-:W-:Y:S01]  /*3400*/  LEA.HI.X.SX32 R89, R92, R75.reuse, 0x2, P0 ;  /* 0x0000004b5c597211 */ /* 0x080fe200000f16ff */
[----:B------:R1:W-:Y:S01]  /*3410*/  STL [R1+0xf4], R35 ;  /* 0x0000f42301007387 */ /* 0x0003e20000100800 */
[-C--:B------:R-:W-:Y:S02]  /*3420*/  IADD3 R106, P4, PT, R107, R74.reuse, RZ ;  /* 0x0000004a6b6a7210 */ /* 0x080fe40007f9e0ff */
[----:B------:R-:W-:Y:S01]  /*3430*/  IADD3 R92, P0, PT, R93, R74, RZ ;  /* 0x0000004a5d5c7210 */ /* 0x000fe20007f1e0ff */
[----:B------:R1:W-:Y:S01]  /*3440*/  STL [R1+0xec], R3 ;  /* 0x0000ec0301007387 */ /* 0x0003e20000100800 */
[----:B------:R-:W-:-:S02]  /*3450*/  LEA.HI.X.SX32 R107, R110, R75, 0x2, P4 ;  /* 0x0000004b6e6b7211 */ /* 0x000fc400020f16ff */
[-C--:B------:R-:W-:Y:S02]  /*3460*/  LEA.HI.X.SX32 R93, R96, R75.reuse, 0x2, P0 ;  /* 0x0000004b605d7211 */ /* 0x080fe400000f16ff */
[-C--:B------:R-:W-:Y:S02]  /*3470*/  IADD3 R110, P4, PT, R111, R74.reuse, RZ ;  /* 0x0000004a6f6e7210 */ /* 0x080fe40007f9e0ff */
[-C--:B------:R-:W-:Y:S02]  /*3480*/  IADD3 R96, P0, PT, R97, R74.reuse, RZ ;  /* 0x0000004a61607210 */ /* 0x080fe40007f1e0ff */
[-C--:B------:R-:W-:Y:S02]  /*3490*/  LEA.HI.X.SX32 R111, R114, R75.reuse, 0x2, P4 ;  /* 0x0000004b726f7211 */ /* 0x080fe400020f16ff */
[----:B------:R-:W-:Y:S02]  /*34a0*/  LEA.HI.X.SX32 R97, R100, R75, 0x2, P0 ;  /* 0x0000004b64617211 */ /* 0x000fe400000f16ff */
[----:B------:R-:W-:-:S02]  /*34b0*/  IADD3 R114, P4, PT, R115, R74, RZ ;  /* 0x0000004a73727210 */ /* 0x000fc40007f9e0ff */
[-C--:B------:R-:W-:Y:S02]  /*34c0*/  IADD3 R100, P0, PT, R101, R74.reuse, RZ ;  /* 0x0000004a65647210 */ /* 0x080fe40007f1e0ff */
[-C--:B------:R-:W-:Y:S02]  /*34d0*/  LEA.HI.X.SX32 R115, R118, R75.reuse, 0x2, P4 ;  /* 0x0000004b76737211 */ /* 0x080fe400020f16ff */
[-C--:B------:R-:W-:Y:S02]  /*34e0*/  LEA.HI.X.SX32 R101, R104, R75.reuse, 0x2, P0 ;  /* 0x0000004b68657211 */ /* 0x080fe400000f16ff */
[-C--:B-1----:R-:W-:Y:S02]  /*34f0*/  IADD3 R118, P4, PT, R119, R74.reuse, RZ ;  /* 0x0000004a77767210 */ /* 0x082fe40007f9e0ff */
[----:B------:R-:W-:Y:S02]  /*3500*/  IADD3 R104, P0, PT, R105, R74, RZ ;  /* 0x0000004a69687210 */ /* 0x000fe40007f1e0ff */
        /* <DEDUP_REMOVED lines=10> */
[-C--:B------:R-:W-:Y:S02]  /*35b0*/  IADD3 R130, P4, PT, R131, R74.reuse, RZ ;  /* 0x0000004a83827210 */ /* 0x080fe40007f9e0ff */
[----:B------:R-:W-:Y:S02]  /*35c0*/  IADD3 R116, P0, PT, R117, R74, RZ ;  /* 0x0000004a75747210 */ /* 0x000fe40007f1e0ff */
[----:B------:R-:W-:-:S02]  /*35d0*/  LEA.HI.X.SX32 R131, R65, R75, 0x2, P4 ;  /* 0x0000004b41837211 */ /* 0x000fc400020f16ff */
[-C--:B------:R-:W-:Y:S02]  /*35e0*/  LEA.HI.X.SX32 R117, R120, R75.reuse, 0x2, P0 ;  /* 0x0000004b78757211 */ /* 0x080fe400000f16ff */
[-C--:B------:R-:W-:Y:S02]  /*35f0*/  IADD3 R134, P4, PT, R135, R74.reuse, RZ ;  /* 0x0000004a87867210 */ /* 0x080fe40007f9e0ff */
[-C--:B--2---:R-:W-:Y:S02]  /*3600*/  IADD3 R120, P0, PT, R121, R74.reuse, RZ ;  /* 0x0000004a79787210 */ /* 0x084fe40007f1e0ff */
[-C--:B------:R-:W-:Y:S02]  /*3610*/  LEA.HI.X.SX32 R135, R64, R75.reuse, 0x2, P4 ;  /* 0x0000004b40877211 */ /* 0x080fe400020f16ff */
[----:B------:R-:W-:Y:S02]  /*3620*/  LEA.HI.X.SX32 R121, R124, R75, 0x2, P0 ;  /* 0x0000004b7c797211 */ /* 0x000fe400000f16ff */
[----:B------:R-:W-:-:S02]  /*3630*/  IADD3 R138, P4, PT, R139, R74, RZ ;  /* 0x0000004a8b8a7210 */ /* 0x000fc40007f9e0ff */
[-C--:B---3--:R-:W-:Y:S02]  /*3640*/  IADD3 R124, P0, PT, R125, R74.reuse, RZ ;  /* 0x0000004a7d7c7210 */ /* 0x088fe40007f1e0ff */
[-C--:B------:R-:W-:Y:S01]  /*3650*/  LEA.HI.X.SX32 R139, R59, R75.reuse, 0x2, P4 ;  /* 0x0000004b3b8b7211 */ /* 0x080fe200020f16ff */
[----:B----4-:R-:W-:Y:S01]  /*3660*/  IMAD R59, R70, 0x3f, RZ ;  /* 0x0000003f463b7824 */ /* 0x010fe200078e02ff */
[-C--:B------:R-:W-:Y:S02]  /*3670*/  LEA.HI.X.SX32 R125, R67, R75.reuse, 0x2, P0 ;  /* 0x0000004b437d7211 */ /* 0x080fe400000f16ff */
[-C--:B------:R-:W-:Y:S02]  /*3680*/  IADD3 R142, P4, PT, R143, R74.reuse, RZ ;  /* 0x0000004a8f8e7210 */ /* 0x080fe40007f9e0ff */
[----:B------:R-:W-:Y:S02]  /*3690*/  IADD3 R128, P0, PT, R129, R74, RZ ;  /* 0x0000004a81807210 */ /* 0x000fe40007f1e0ff */
[-C--:B------:R-:W-:Y:S01]  /*36a0*/  LEA.HI.X.SX32 R143, R58, R75.reuse, 0x2, P4 ;  /* 0x0000004b3a8f7211 */ /* 0x080fe200020f16ff */
[----:B------:R-:W-:Y:S01]  /*36b0*/  VIADD R58, R251, 0x3f ;  /* 0x0000003ffb3a7836 */ /* 0x000fe20000000000 */
[----:B------:R-:W-:-:S02]  /*36c0*/  LEA.HI.X.SX32 R129, R66, R75, 0x2, P0 ;  /* 0x0000004b42817211 */ /* 0x000fc400000f16ff */
[-C--:B------:R-:W-:Y:S02]  /*36d0*/  IADD3 R146, P4, PT, R147, R74.reuse, RZ ;  /* 0x0000004a93927210 */ /* 0x080fe40007f9e0ff */
[-C--:B------:R-:W-:Y:S02]  /*36e0*/  IADD3 R132, P0, PT, R133, R74.reuse, RZ ;  /* 0x0000004a85847210 */ /* 0x080fe40007f1e0ff */
[-C--:B------:R-:W-:Y:S02]  /*36f0*/  LEA.HI.X.SX32 R147, R54, R75.reuse, 0x2, P4 ;  /* 0x0000004b36937211 */ /* 0x080fe400020f16ff */
[----:B------:R-:W-:Y:S02]  /*3700*/  LEA.HI.X.SX32 R133, R63, R75, 0x2, P0 ;  /* 0x0000004b3f857211 */ /* 0x000fe400000f16ff */
[-C--:B------:R-:W-:Y:S02]  /*3710*/  IADD3 R212, P4, PT, R213, R74.reuse, RZ ;  /* 0x0000004ad5d47210 */ /* 0x080fe40007f9e0ff */
[----:B------:R-:W-:-:S02]  /*3720*/  IADD3 R136, P0, PT, R137, R74, RZ ;  /* 0x0000004a89887210 */ /* 0x000fc40007f1e0ff */
[-C--:B------:R-:W-:Y:S01]  /*3730*/  LEA.HI.X.SX32 R213, R60, R75.reuse, 0x2, P4 ;  /* 0x0000004b3cd57211 */ /* 0x080fe200020f16ff */
[----:B------:R-:W-:Y:S01]  /*3740*/  IMAD R60, R70, 0x3e, RZ ;  /* 0x0000003e463c7824 */ /* 0x000fe200078e02ff */
[-C--:B------:R-:W-:Y:S02]  /*3750*/  LEA.HI.X.SX32 R137, R61, R75.reuse, 0x2, P0 ;  /* 0x0000004b3d897211 */ /* 0x080fe400000f16ff */
[-C--:B------:R-:W-:Y:S02]  /*3760*/  IADD3 R140, P0, PT, R141, R74.reuse, RZ ;  /* 0x0000004a8d8c7210 */ /* 0x080fe40007f1e0ff */
[----:B------:R1:W-:Y:S01]  /*3770*/  STL [R1+0xe8], R60 ;  /* 0x0000e83c01007387 */ /* 0x0003e20000100800 */
[-C--:B------:R-:W-:Y:S02]  /*3780*/  IADD3 R214, P6, PT, R215, R74.reuse, RZ ;  /* 0x0000004ad7d67210 */ /* 0x080fe40007fde0ff */
[----:B------:R-:W-:Y:S02]  /*3790*/  LEA.HI.X.SX32 R141, R57, R75, 0x2, P0 ;  /* 0x0000004b398d7211 */ /* 0x000fe400000f16ff */
[----:B------:R-:W-:-:S02]  /*37a0*/  IADD3 R144, P0, PT, R145, R74, RZ ;  /* 0x0000004a91907210 */ /* 0x000fc40007f1e0ff */
[-C--:B------:R-:W-:Y:S02]  /*37b0*/  LEA.HI.X.SX32 R215, R3, R75.reuse, 0x2, P6 ;  /* 0x0000004b03d77211 */ /* 0x080fe400030f16ff */
[----:B------:R-:W-:Y:S01]  /*37c0*/  LEA.HI.X.SX32 R145, R55, R75, 0x2, P0 ;  /* 0x0000004b37917211 */ /* 0x000fe200000f16ff */
[----:B-----5:R-:W-:Y:S01]  /*37d0*/  VIADD R55, R251, 0xffffffc0 ;  /* 0xffffffc0fb377836 */ /* 0x020fe20000000000 */
[----:B------:R-:W-:Y:S02]  /*37e0*/  IADD3 R148, P0, PT, R149, R74, RZ ;  /* 0x0000004a95947210 */ /* 0x000fe40007f1e0ff */
[----:B------:R-:W-:Y:S02]  /*37f0*/  ISETP.GE.AND P6, PT, R56, R251, PT ;  /* 0x000000fb3800720c */ /* 0x000fe40003fc6270 */
[----:B------:R-:W-:Y:S02]  /*3800*/  LEA.HI.X.SX32 R149, R35, R75, 0x2, P0 ;  /* 0x0000004b23957211 */ /* 0x000fe400000f16ff */
[----:B------:R-:W-:-:S02]  /*3810*/  ISETP.GT.AND P0, PT, R58, 0x3f, PT ;  /* 0x0000003f3a00780c */ /* 0x000fc40003f04270 */
[----:B------:R-:W-:Y:S02]  /*3820*/  ISETP.GE.AND P4, PT, R56, R55, PT ;  /* 0x000000373800720c */ /* 0x000fe40003f86270 */
[----:B------:R-:W-:Y:S02]  /*3830*/  SEL R35, RZ, 0x4, !P0 ;  /* 0x00000004ff237807 */ /* 0x000fe40004000000 */
[----:B------:R-:W-:Y:S02]  /*3840*/  SEL R54, RZ, 0x4, P4 ;  /* 0x00000004ff367807 */ /* 0x000fe40002000000 */
[----:B------:R-:W-:Y:S02]  /*3850*/  LEA R220, P4, R248, UR14, 0x2 ;  /* 0x0000000ef8dc7c11 */ /* 0x000fe4000f8810ff */
[----:B------:R-:W-:Y:S02]  /*3860*/  SEL R35, R35, RZ, !P6 ;  /* 0x000000ff23237207 */ /* 0x000fe40007000000 */
[----:B------:R-:W-:-:S02]  /*3870*/  IADD3 R216, P6, PT, R217, R74, RZ ;  /* 0x0000004ad9d87210 */ /* 0x000fc40007fde0ff */
[----:B------:R-:W-:Y:S01]  /*3880*/  LEA.HI.X.SX32 R3, R248, UR15, 0x2, P4 ;  /* 0x0000000ff8037c11 */ /* 0x000fe2000a0f16ff */
[----:B-1----:R-:W-:Y:S10]  /*3890*/  BRA.U UP0, `(.L_x_5) ;  /* 0x0000000100187547 */ /* 0x002ff4000b800000 */
[----:B------:R-:W-:Y:S01]  /*38a0*/  ELECT P4, URZ, PT ;  /* 0x0000000000ff782f */ /* 0x000fe20003880000 */
[----:B------:R-:W-:Y:S01]  /*38b0*/  IMAD.MOV.U32 R56, RZ, RZ, 0x1 ;  /* 0x00000001ff387424 */ /* 0x000fe200078e00ff */
[----:B------:R-:W-:Y:S11]  /*38c0*/  UVIRTCOUNT.DEALLOC.SMPOOL 0x80 ;  /* 0x000000800000784c */ /* 0x000ff60000000000 */
[----:B------:R-:W-:-:S04]  /*38d0*/  @P4 MOV R57, 0x40 ;  /* 0x0000004000394802 */ /* 0x000fc80000000f00 */
[----:B------:R-:W-:-:S05]  /*38e0*/  @P4 LEA R57, R62, R57, 0x18 ;  /* 0x000000393e394211 */ /* 0x000fca00078ec0ff */
[----:B------:R1:W-:Y:S02]  /*38f0*/  @P4 STS.U8 [R57], R56 ;  /* 0x0000003839004388 */ /* 0x0003e40000000000 */
.L_x_5:
[----:B------:R-:W-:Y:S01]  /*3900*/  UIADD3 UR12, UPT, UPT, UR10, UR4, URZ ;  /* 0x000000040a0c7290 */ /* 0x000fe2000fffe0ff */
[----:B------:R-:W-:Y:S01]  /*3910*/  IADD3 R218, P4, PT, R219, R74, RZ ;  /* 0x0000004adbda7210 */ /* 0x000fe20007f9e0ff */
[----:B------:R-:W-:Y:S01]  /*3920*/  VOTEU.ALL UP1, P1 ;  /* 0x0000000000ff7886 */ /* 0x000fe20000820000 */
[----:B-1----:R-:W-:Y:S01]  /*3930*/  VIADD R56, R251, 0xfffffffc ;  /* 0xfffffffcfb387836 */ /* 0x002fe20000000000 */
[----:B------:R-:W-:Y:S01]  /*3940*/  VOTEU.ALL UP2, P1 ;  /* 0x0000000000ff7886 */ /* 0x000fe20000840000 */
[----:B------:R-:W-:Y:S01]  /*3950*/  LEA.HI.X.SX32 R219, R59, R75, 0x2, P4 ;  /* 0x0000004b3bdb7211 */ /* 0x000fe200020f16ff */
[----:B------:R-:W-:Y:S01]  /*3960*/  VIADD R57, R251, 0xfffffffa ;  /* 0xfffffffafb397836 */ /* 0x000fe20000000000 */
[----:B------:R-:W-:-:S04]  /*3970*/  @!UP1 UIADD3 UR14, UPT, UPT, -UR5, 0x100000, URZ ;  /* 0x00100000050e9890 */ /* 0x000fc8000fffe1ff */
[----:B------:R-:W-:Y:S02]  /*3980*/  @!UP1 USHF.L.U32 UR15, UR14, 0xb, URZ ;  /* 0x0000000b0e0f9899 */ /* 0x000fe400080006ff */
[----:B------:R-:W-:Y:S01]  /*3990*/  @!UP1 USHF.L.U32 UR14, UR14, 0x1, URZ ;  /* 0x000000010e0e9899 */ /* 0x000fe200080006ff */
[----:B------:R-:W-:Y:S01]  /*39a0*/  VIADD R247, R2, UR11 ;  /* 0x0000000b02f77c36 */ /* 0x000fe20008000000 */
[----:B------:R-:W-:Y:S01]  /*39b0*/  STTM.x64 tmem[UR12], RZ ;  /* 0x000000ff000079ed */ /* 0x000fe2000834000c */
[----:B------:R-:W1:Y:S01]  /*39c0*/  FENCE.VIEW.ASYNC.T ;  /* 0x00000000000073c6 */ /* 0x000e620000000200 */
[----:B------:R-:W-:-:S04]  /*39d0*/  @!UP1 UIADD3 UR4, UPT, UPT, -UR5, 0x100000, URZ ;  /* 0x0010000005049890 */ /* 0x000fc8000fffe1ff */
[----:B------:R-:W-:Y:S02]  /*39e0*/  @!UP1 USHF.L.U32 UR5, UR4, 0xb, URZ ;  /* 0x0000000b04059899 */ /* 0x000fe400080006ff */
[----:B------:R-:W-:Y:S01]  /*39f0*/  @!UP1 USHF.L.U32 UR4, UR4, 0x1, URZ ;  /* 0x0000000104049899 */ /* 0x000fe200080006ff */
[----:B-1----:R-:W-:Y:S01]  /*3a00*/  BAR.SYNC.DEFER_BLOCKING 0x0 ;  /* 0x0000000000007b1d */ /* 0x002fe20000010000 */
[----:B------:R-:W-:Y:S01]  /*3a10*/  ISETP.GE.U32.AND P4, PT, R56, 0x7fffffbd, PT ;  /* 0x7fffffbd3800780c */ /* 0x000fe20003f86070 */
[----:B------:R-:W-:Y:S01]  /*3a20*/  VIADD R56, R251, 0xfffffffb ;  /* 0xfffffffbfb387836 */ /* 0x000fe20000000000 */
[----:B------:R-:W-:Y:S01]  /*3a30*/  LEA R249, R0, UR11, 0x8 ;  /* 0x0000000b00f97c11 */ /* 0x000fe2000f8e40ff */
[----:B------:R-:W-:Y:S01]  /*3a40*/  IMAD.SHL.U32 R71, R71, 0x40, RZ ;  /* 0x0000004047477824 */ /* 0x000fe200078e00ff */
[----:B------:R-:W-:Y:S01]  /*3a50*/  LEA.HI.X.SX32 R217, R60, R75, 0x2, P6 ;  /* 0x0000004b3cd97211 */ /* 0x000fe200030f16ff */
[----:B------:R-:W-:Y:S01]  /*3a60*/  VOTEU.ALL UP1, P1 ;  /* 0x0000000000ff7886 */ /* 0x000fe20000820000 */
[----:B------:R-:W-:Y:S01]  /*3a70*/  ISETP.GT.AND P6, PT, R58, 0x7f, PT ;  /* 0x0000007f3a00780c */ /* 0x000fe20003fc4270 */
[----:B------:R-:W-:-:S03]  /*3a80*/  UIADD3 UR13, UPT, UPT, UR10, 0x40, URZ ;  /* 0x000000400a0d7890 */ /* 0x000fc6000fffe0ff */
[----:B------:R-:W-:Y:S02]  /*3a90*/  SEL R54, R54, RZ, P6 ;  /* 0x000000ff36367207 */ /* 0x000fe40003000000 */
[----:B------:R-:W-:Y:S01]  /*3aa0*/  ISETP.NE.U32.AND P6, PT, R35, RZ, PT ;  /* 0x000000ff2300720c */ /* 0x000fe20003fc5070 */
[C---:B------:R-:W-:Y:S01]  /*3ab0*/  VIADD R35, R251.reuse, 0xffffffbe ;  /* 0xffffffbefb237836 */ /* 0x040fe20000000000 */
[----:B------:R-:W1:Y:S02]  /*3ac0*/  FENCE.VIEW.ASYNC.S ;  /* 0x00000000000073c6 */ /* 0x000e640000000000 */
[----:B-1----:R-:W1:Y:S02]  /*3ad0*/  @!UP1 SYNCS.EXCH.64 URZ, [UR8], UR14 ;  /* 0x0000000e08ff95b2 */ /* 0x002e640008000100 */
[----:B-1----:R-:W-:Y:S06]  /*3ae0*/  BAR.SYNC.DEFER_BLOCKING 0x0 ;  /* 0x0000000000007b1d */ /* 0x002fec0000010000 */
[----:B------:R1:W2:Y:S02]  /*3af0*/  @!UP2 SYNCS.EXCH.64 URZ, [UR11+0x1c008], UR4 ;  /* 0x01c008040bffa5b2 */ /* 0x0002a40008000100 */
[----:B------:R-:W-:Y:S01]  /*3b00*/  @!PT LDS RZ, [RZ] ;  /* 0x00000000fffff984 */ /* 0x000fe20000000800 */
[----:B------:R-:W-:Y:S01]  /*3b10*/  @!PT LDS RZ, [RZ] ;  /* 0x00000000fffff984 */ /* 0x000fe20000000800 */
[----:B------:R-:W-:Y:S01]  /*3b20*/  @!PT LDS RZ, [RZ] ;  /* 0x00000000fffff984 */ /* 0x000fe20000000800 */
[----:B--2---:R2:W-:Y:S01]  /*3b30*/  LDGSTS.E [R249], desc[UR28][R74.64], !P3 ;  /* 0x000000004af97fae */ /* 0x0045e2000d9a101c */
[----:B------:R-:W-:Y:S01]  /*3b40*/  ISETP.GE.U32.AND P3, PT, R56, 0x7fffffbc, PT ;  /* 0x7fffffbc3800780c */ /* 0x000fe20003f66070 */
[----:B------:R-:W-:-:S02]  /*3b50*/  VIADD R56, R251, 0xfffffff9 ;  /* 0xfffffff9fb387836 */ /* 0x000fc40000000000 */
[----:B------:R3:W-:Y:S01]  /*3b60*/  LDGSTS.E [R249+0x4], desc[UR28][R222.64], !P5 ;  /* 0x00004000def97fae */ /* 0x0007e2000e9a101c */
[----:B------:R-:W-:Y:S01]  /*3b70*/  ISETP.GE.U32.AND P5, PT, R57, 0x7fffffbb, PT ;  /* 0x7fffffbb3900780c */ /* 0x000fe20003fa6070 */
[C---:B------:R-:W-:Y:S02]  /*3b80*/  VIADD R57, R251.reuse, 0xfffffff8 ;  /* 0xfffffff8fb397836 */ /* 0x040fe40000000000 */
[----:B------:R4:W-:Y:S01]  /*3b90*/  LDGSTS.E [R249+0x8], desc[UR28][R224.64], !P2 ;  /* 0x00008000e0f97fae */ /* 0x0009e2000d1a101c */
[----:B------:R-:W-:Y:S01]  /*3ba0*/  ISETP.GE.U32.AND P2, PT, R56, 0x7fffffba, PT ;  /* 0x7fffffba3800780c */ /* 0x000fe20003f46070 */
[----:B------:R-:W-:Y:S01]  /*3bb0*/  VIADD R56, R251, 0xfffffff7 ;  /* 0xfffffff7fb387836 */ /* 0x000fe20000000000 */
[----:B-1----:R-:W1:Y:S01]  /*3bc0*/  LDCU UR4, c[0x0][0x3b0] ;  /* 0x00007600ff0477ac */ /* 0x002e620008000800 */
[----:B------:R5:W-:Y:S01]  /*3bd0*/  LDGSTS.E [R249+0xc], desc[UR28][R226.64], !P4 ;  /* 0x0000c000e2f97fae */ /* 0x000be2000e1a101c */
[----:B------:R-:W-:Y:S01]  /*3be0*/  ISETP.GE.U32.AND P4, PT, R57, 0x7fffffb9, PT ;  /* 0x7fffffb93900780c */ /* 0x000fe20003f86070 */
[----:B------:R-:W-:-:S02]  /*3bf0*/  VIADD R57, R251, 0xfffffff6 ;  /* 0xfffffff6fb397836 */ /* 0x000fc40000000000 */
[----:B------:R1:W-:Y:S01]  /*3c00*/  LDGSTS.E [R249+0x10], desc[UR28][R228.64], !P3 ;  /* 0x00010000e4f97fae */ /* 0x0003e2000d9a101c */
[----:B------:R-:W-:Y:S01]  /*3c10*/  ISETP.GE.U32.AND P3, PT, R56, 0x7fffffb8, PT ;  /* 0x7fffffb83800780c */ /* 0x000fe20003f66070 */
[----:B------:R-:W-:Y:S02]  /*3c20*/  VIADD R56, R251, 0xfffffff5 ;  /* 0xfffffff5fb387836 */ /* 0x000fe40000000000 */
[----:B------:R1:W-:Y:S01]  /*3c30*/  LDGSTS.E [R249+0x14], desc[UR28][R230.64], !P5 ;  /* 0x00014000e6f97fae */ /* 0x0003e2000e9a101c */
[----:B------:R-:W-:Y:S01]  /*3c40*/  ISETP.GE.U32.AND P5, PT, R57, 0x7fffffb7, PT ;  /* 0x7fffffb73900780c */ /* 0x000fe20003fa6070 */
[C---:B------:R-:W-:Y:S02]  /*3c50*/  VIADD R57, R251.reuse, 0xfffffff4 ;  /* 0xfffffff4fb397836 */ /* 0x040fe40000000000 */
[----:B------:R1:W-:Y:S01]  /*3c60*/  LDGSTS.E [R249+0x18], desc[UR28][R232.64], !P2 ;  /* 0x00018000e8f97fae */ /* 0x0003e2000d1a101c */
[----:B------:R-:W-:Y:S01]  /*3c70*/  ISETP.GE.U32.AND P2, PT, R56, 0x7fffffb6, PT ;  /* 0x7fffffb63800780c */ /* 0x000fe20003f46070 */
[----:B------:R-:W-:-:S02]  /*3c80*/  VIADD R56, R251, 0xfffffff3 ;  /* 0xfffffff3fb387836 */ /* 0x000fc40000000000 */
[----:B------:R1:W-:Y:S01]  /*3c90*/  LDGSTS.E [R249+0x1c], desc[UR28][R234.64], !P4 ;  /* 0x0001c000eaf97fae */ /* 0x0003e2000e1a101c */
[----:B------:R-:W-:Y:S01]  /*3ca0*/  ISETP.GE.U32.AND P4, PT, R57, 0x7fffffb5, PT ;  /* 0x7fffffb53900780c */ /* 0x000fe20003f86070 */
[C---:B------:R-:W-:Y:S02]  /*3cb0*/  VIADD R57, R251.reuse, 0xfffffff2 ;  /* 0xfffffff2fb397836 */ /* 0x040fe40000000000 */
[----:B------:R1:W-:Y:S01]  /*3cc0*/  LDGSTS.E [R249+0x20], desc[UR28][R236.64], !P3 ;  /* 0x00020000ecf97fae */ /* 0x0003e2000d9a101c */
[----:B------:R-:W-:Y:S01]  /*3cd0*/  ISETP.GE.U32.AND P3, PT, R56, 0x7fffffb4, PT ;  /* 0x7fffffb43800780c */ /* 0x000fe20003f66070 */
[----:B------:R-:W-:Y:S02]  /*3ce0*/  VIADD R56, R251, 0xfffffff1 ;  /* 0xfffffff1fb387836 */ /* 0x000fe40000000000 */
        /* <DEDUP_REMOVED lines=15> */
[----:B------:R-:W-:Y:S01]  /*3de0*/  LDGSTS.E [R249+0x38], desc[UR28][R18.64], !P2 ;  /* 0x0003800012f97fae */ /* 0x000fe2000d1a101c */
[----:B------:R-:W-:Y:S01]  /*3df0*/  ISETP.GE.U32.AND P2, PT, R56, 0x7fffffae, PT ;  /* 0x7fffffae3800780c */ /* 0x000fe20003f46070 */
[----:B------:R-:W-:Y:S02]  /*3e00*/  VIADD R56, R251, 0xffffffeb ;  /* 0xffffffebfb387836 */ /* 0x000fe40000000000 */
[----:B------:R-:W-:Y:S01]  /*3e10*/  LDGSTS.E [R249+0x3c], desc[UR28][R16.64], !P4 ;  /* 0x0003c00010f97fae */ /* 0x000fe2000e1a101c */
[----:B------:R-:W-:Y:S01]  /*3e20*/  ISETP.GE.U32.AND P4, PT, R57, 0x7fffffad, PT ;  /* 0x7fffffad3900780c */ /* 0x000fe20003f86070 */
[----:B------:R-:W-:-:S02]  /*3e30*/  VIADD R57, R251, 0xffffffea ;  /* 0xffffffeafb397836 */ /* 0x000fc40000000000 */
[----:B------:R-:W-:Y:S01]  /*3e40*/  LDGSTS.E [R249+0x40], desc[UR28][R14.64], !P3 ;  /* 0x000400000ef97fae */ /* 0x000fe2000d9a101c */
[----:B------:R-:W-:Y:S01]  /*3e50*/  ISETP.GE.U32.AND P3, PT, R56, 0x7fffffac, PT ;  /* 0x7fffffac3800780c */ /* 0x000fe20003f66070 */
[----:B------:R-:W-:Y:S02]  /*3e60*/  VIADD R56, R251, 0xffffffe9 ;  /* 0xffffffe9fb387836 */ /* 0x000fe40000000000 */
[----:B------:R-:W-:Y:S01]  /*3e70*/  LDGSTS.E [R249+0x44], desc[UR28][R12.64], !P5 ;  /* 0x000440000cf97fae */ /* 0x000fe2000e9a101c */
[----:B------:R-:W-:Y:S01]  /*3e80*/  ISETP.GE.U32.AND P5, PT, R57, 0x7fffffab, PT ;  /* 0x7fffffab3900780c */ /* 0x000fe20003fa6070 */
[C---:B------:R-:W-:Y:S02]  /*3e90*/  VIADD R57, R251.reuse, 0xffffffe8 ;  /* 0xffffffe8fb397836 */ /* 0x040fe40000000000 */
[----:B------:R-:W-:Y:S01]  /*3ea0*/  LDGSTS.E [R249+0x48], desc[UR28][R10.64], !P2 ;  /* 0x000480000af97fae */ /* 0x000fe2000d1a101c */
[----:B------:R-:W-:Y:S01]  /*3eb0*/  ISETP.GE.U32.AND P2, PT, R56, 0x7fffffaa, PT ;  /* 0x7fffffaa3800780c */ /* 0x000fe20003f46070 */
[----:B------:R-:W-:-:S02]  /*3ec0*/  VIADD R56, R251, 0xffffffe7 ;  /* 0xffffffe7fb387836 */ /* 0x000fc40000000000 */
[----:B------:R-:W-:Y:S01]  /*3ed0*/  LDGSTS.E [R249+0x4c], desc[UR28][R8.64], !P4 ;  /* 0x0004c00008f97fae */ /* 0x000fe2000e1a101c */
        /* <DEDUP_REMOVED lines=112> */
[----:B-1----:R-:W-:Y:S02]  /*45e0*/  IMAD R51, R51, UR4, RZ ;  /* 0x0000000433337c24 */ /* 0x002fe4000f8e02ff */
[----:B------:R1:W-:Y:S01]  /*45f0*/  LDGSTS.E [R249+0xe4], desc[UR28][R144.64], !P5 ;  /* 0x000e400090f97fae */ /* 0x0003e2000e9a101c */
[----:B------:R-:W-:Y:S01]  /*4600*/  ISETP.GE.U32.AND P5, PT, R57, 0x7fffff83, PT ;  /* 0x7fffff833900780c */ /* 0x000fe20003fa6070 */
[----:B------:R-:W-:-:S02]  /*4610*/  IMAD R53, R53, UR4, RZ ;  /* 0x0000000435357c24 */ /* 0x000fc4000f8e02ff */
[----:B------:R1:W-:Y:S01]  /*4620*/  LDGSTS.E [R249+0xe8], desc[UR28][R146.64], !P2 ;  /* 0x000e800092f97fae */ /* 0x0003e2000d1a101c */
[----:B------:R-:W-:Y:S02]  /*4630*/  IMAD R40, R40, UR4, RZ ;  /* 0x0000000428287c24 */ /* 0x000fe4000f8e02ff */
[----:B------:R-:W-:Y:S01]  /*4640*/  VIADD R56, R251, 0xffffffc1 ;  /* 0xffffffc1fb387836 */ /* 0x000fe20000000000 */
[----:B------:R1:W-:Y:S01]  /*4650*/  LDGSTS.E [R249+0xec], desc[UR28][R148.64], !P4 ;  /* 0x000ec00094f97fae */ /* 0x0003e2000e1a101c */
[----:B------:R-:W-:Y:S01]  /*4660*/  IMAD R38, R38, UR4, RZ ;  /* 0x0000000426267c24 */ /* 0x000fe2000f8e02ff */
[----:B------:R-:W-:Y:S01]  /*4670*/  ISETP.GE.U32.AND P4, PT, R55, 0x7fffff81, PT ;  /* 0x7fffff813700780c */ /* 0x000fe20003f86070 */
[----:B------:R-:W-:Y:S01]  /*4680*/  IMAD R50, R50, UR4, RZ ;  /* 0x0000000432327c24 */ /* 0x000fe2000f8e02ff */
[----:B------:R1:W-:Y:S01]  /*4690*/  LDGSTS.E [R249+0xf0], desc[UR28][R212.64], !P3 ;  /* 0x000f0000d4f97fae */ /* 0x0003e2000d9a101c */
[----:B------:R-:W-:Y:S01]  /*46a0*/  ISETP.GE.U32.AND P2, PT, R56, 0x7fffff82, PT ;  /* 0x7fffff823800780c */ /* 0x000fe20003f46070 */
[----:B------:R-:W-:-:S02]  /*46b0*/  IMAD R52, R52, UR4, RZ ;  /* 0x0000000434347c24 */ /* 0x000fc4000f8e02ff */
[----:B------:R1:W-:Y:S01]  /*46c0*/  LDGSTS.E [R249+0xf4], desc[UR28][R214.64], !P5 ;  /* 0x000f4000d6f97fae */ /* 0x0003e2000e9a101c */
[-C--:B------:R-:W-:Y:S01]  /*46d0*/  LEA R150, P5, R51, R220.reuse, 0x2 ;  /* 0x000000dc33967211 */ /* 0x080fe200078a10ff */
[----:B------:R-:W-:Y:S02]  /*46e0*/  IMAD R47, R47, UR4, RZ ;  /* 0x000000042f2f7c24 */ /* 0x000fe4000f8e02ff */
[----:B------:R-:W-:Y:S01]  /*46f0*/  IMAD R36, R36, UR4, RZ ;  /* 0x0000000424247c24 */ /* 0x000fe2000f8e02ff */
[-C--:B------:R-:W-:Y:S01]  /*4700*/  LEA.HI.X.SX32 R151, R51, R3.reuse, 0x2, P5 ;  /* 0x0000000333977211 */ /* 0x080fe200028f16ff */
[----:B------:R-:W-:Y:S01]  /*4710*/  IMAD R43, R43, UR4, RZ ;  /* 0x000000042b2b7c24 */ /* 0x000fe2000f8e02ff */
[-C--:B------:R-:W-:Y:S01]  /*4720*/  LEA R154, P5, R53, R220.reuse, 0x2 ;  /* 0x000000dc359a7211 */ /* 0x080fe200078a10ff */
[----:B------:R-:W-:Y:S01]  /*4730*/  IMAD R33, R33, UR4, RZ ;  /* 0x0000000421217c24 */ /* 0x000fe2000f8e02ff */
[----:B------:R-:W-:Y:S01]  /*4740*/  STL [R1+0xd0], R51 ;  /* 0x0000d03301007387 */ /* 0x000fe20000100800 */
[----:B------:R-:W-:Y:S01]  /*4750*/  IMAD R39, R39, UR4, RZ ;  /* 0x0000000427277c24 */ /* 0x000fe2000f8e02ff */
[-C--:B------:R-:W-:Y:S01]  /*4760*/  LEA.HI.X.SX32 R155, R53, R3.reuse, 0x2, P5 ;  /* 0x00000003359b7211 */ /* 0x080fe200028f16ff */
[----:B------:R-:W-:Y:S01]  /*4770*/  IMAD R49, R49, UR4, RZ ;  /* 0x0000000431317c24 */ /* 0x000fe2000f8e02ff */
[-C--:B------:R-:W-:Y:S01]  /*4780*/  LEA R158, P5, R40, R220.reuse, 0x2 ;  /* 0x000000dc289e7211 */ /* 0x080fe200078a10ff */
[----:B------:R1:W-:Y:S01]  /*4790*/  LDGSTS.E [R249+0xf8], desc[UR28][R216.64], !P2 ;  /* 0x000f8000d8f97fae */ /* 0x0003e2000d1a101c */
[----:B------:R-:W-:Y:S01]  /*47a0*/  IMAD R37, R37, UR4, RZ ;  /* 0x0000000425257c24 */ /* 0x000fe2000f8e02ff */
[----:B------:R-:W-:Y:S01]  /*47b0*/  ISETP.NE.U32.AND P2, PT, R54, RZ, PT ;  /* 0x000000ff3600720c */ /* 0x000fe20003f45070 */
[----:B------:R-:W-:Y:S01]  /*47c0*/  IMAD R44, R44, UR4, RZ ;  /* 0x000000042c2c7c24 */ /* 0x000fe2000f8e02ff */
[-C--:B------:R-:W-:Y:S01]  /*47d0*/  LEA.HI.X.SX32 R159, R40, R3.reuse, 0x2, P5 ;  /* 0x00000003289f7211 */ /* 0x080fe200028f16ff */
[----:B------:R1:W-:Y:S01]  /*47e0*/  LDGSTS.E [R249+0xfc], desc[UR28][R218.64], !P4 ;  /* 0x000fc000daf97fae */ /* 0x0003e2000e1a101c */
[-C--:B------:R-:W-:Y:S01]  /*47f0*/  LEA R162, P5, R38, R220.reuse, 0x2 ;  /* 0x000000dc26a27211 */ /* 0x080fe200078a10ff */
[----:B------:R-:W-:Y:S01]  /*4800*/  IMAD R46, R46, UR4, RZ ;  /* 0x000000042e2e7c24 */ /* 0x000fe2000f8e02ff */
[-C--:B------:R-:W-:Y:S01]  /*4810*/  LEA R152, P4, R47, R220.reuse, 0x2 ;  /* 0x000000dc2f987211 */ /* 0x080fe200078810ff */
[----:B------:R-:W-:Y:S01]  /*4820*/  IMAD R31, R31, UR4, RZ ;  /* 0x000000041f1f7c24 */ /* 0x000fe2000f8e02ff */
[-C--:B------:R-:W-:Y:S01]  /*4830*/  LEA.HI.X.SX32 R163, R38, R3.reuse, 0x2, P5 ;  /* 0x0000000326a37211 */ /* 0x080fe200028f16ff */
[----:B------:R-:W-:Y:S01]  /*4840*/  IMAD R42, R42, UR4, RZ ;  /* 0x000000042a2a7c24 */ /* 0x000fe2000f8e02ff */
[-C--:B------:R-:W-:Y:S01]  /*4850*/  LEA R166, P5, R50, R220.reuse, 0x2 ;  /* 0x000000dc32a67211 */ /* 0x080fe200078a10ff */
[----:B------:R-:W-:Y:S01]  /*4860*/  IMAD R29, R29, UR4, RZ ;  /* 0x000000041d1d7c24 */ /* 0x000fe2000f8e02ff */
[-C--:B------:R-:W-:Y:S01]  /*4870*/  LEA.HI.X.SX32 R153, R47, R3.reuse, 0x2, P4 ;  /* 0x000000032f997211 */ /* 0x080fe200020f16ff */
[----:B------:R-:W-:Y:S01]  /*4880*/  IMAD R34, R34, UR4, RZ ;  /* 0x0000000422227c24 */ /* 0x000fe2000f8e02ff */
[-C--:B------:R-:W-:Y:S01]  /*4890*/  LEA.HI.X.SX32 R167, R50, R3.reuse, 0x2, P5 ;  /* 0x0000000332a77211 */ /* 0x080fe200028f16ff */
[----:B------:R-:W-:Y:S01]  /*48a0*/  IMAD R48, R48, UR4, RZ ;  /* 0x0000000430307c24 */ /* 0x000fe2000f8e02ff */
[CC--:B------:R-:W-:Y:S01]  /*48b0*/  LEA R170, P5, R52.reuse, R220.reuse, 0x2 ;  /* 0x000000dc34aa7211 */ /* 0x0c0fe200078a10ff */
[----:B------:R-:W-:Y:S01]  /*48c0*/  STL [R1+0xcc], R50 ;  /* 0x0000cc3201007387 */ /* 0x000fe20000100800 */
[-C--:B------:R-:W-:Y:S01]  /*48d0*/  LEA R156, P4, R43, R220.reuse, 0x2 ;  /* 0x000000dc2b9c7211 */ /* 0x080fe200078810ff */
[----:B------:R-:W-:Y:S01]  /*48e0*/  IMAD R45, R45, UR4, RZ ;  /* 0x000000042d2d7c24 */ /* 0x000fe2000f8e02ff */
[-C--:B------:R-:W-:Y:S01]  /*48f0*/  LEA.HI.X.SX32 R171, R52, R3.reuse, 0x2, P5 ;  /* 0x0000000334ab7211 */ /* 0x080fe200028f16ff */
[----:B------:R-:W-:Y:S01]  /*4900*/  STL [R1+0xc8], R49 ;  /* 0x0000c83101007387 */ /* 0x000fe20000100800 */
[-C--:B------:R-:W-:Y:S01]  /*4910*/  LEA R174, P5, R36, R220.reuse, 0x2 ;  /* 0x000000dc24ae7211 */ /* 0x080fe200078a10ff */
[----:B------:R-:W-:Y:S01]  /*4920*/  IMAD R32, R32, UR4, RZ ;  /* 0x0000000420207c24 */ /* 0x000fe2000f8e02ff */
[-C--:B------:R-:W-:Y:S01]  /*4930*/  LEA.HI.X.SX32 R157, R43, R3.reuse, 0x2, P4 ;  /* 0x000000032b9d7211 */ /* 0x080fe200020f16ff */
[----:B------:R-:W-:Y:S01]  /*4940*/  STL [R1+0xc0], R47 ;  /* 0x0000c02f01007387 */ /* 0x000fe20000100800 */
[-C--:B------:R-:W-:Y:S01]  /*4950*/  LEA.HI.X.SX32 R175, R36, R3.reuse, 0x2, P5 ;  /* 0x0000000324af7211 */ /* 0x080fe200028f16ff */
[----:B------:R-:W-:Y:S01]  /*4960*/  IMAD R26, R26, UR4, RZ ;  /* 0x000000041a1a7c24 */ /* 0x000fe2000f8e02ff */
[-C--:B------:R-:W-:Y:S01]  /*4970*/  LEA R178, P5, R33, R220.reuse, 0x2 ;  /* 0x000000dc21b27211 */ /* 0x080fe200078a10ff */
        /* <DEDUP_REMOVED lines=29> */
[CC--:B------:R-:W-:Y:S01]  /*4b50*/  LEA R194, P5, R29.reuse, R220.reuse, 0x2 ;  /* 0x000000dc1dc27211 */ /* 0x0c0fe200078a10ff */
        /* <DEDUP_REMOVED lines=8> */
[----:B------:R-:W-:Y:S01]  /*4be0*/  VIADD R56, R251, 0xffffffbf ;  /* 0xffffffbffb387836 */ /* 0x000fe20000000000 */
[----:B------:R-:W-:Y:S01]  /*4bf0*/  LEA.HI.X.SX32 R177, R34, R3, 0x2, P4 ;  /* 0x0000000322b17211 */ /* 0x000fe200020f16ff */
[----:B------:R-:W-:Y:S01]  /*4c00*/  STL [R1+0x80], R39 ;  /* 0x0000802701007387 */ /* 0x000fe20000100800 */
[----:B------:R-:W-:-:S02]  /*4c10*/  LEA R180, P4, R32, R220, 0x2 ;  /* 0x000000dc20b47211 */ /* 0x000fc400078810ff */
[-C--:B------:R-:W-:Y:S01]  /*4c20*/  LEA.HI.X.SX32 R199, R48, R3.reuse, 0x2, P5 ;  /* 0x0000000330c77211 */ /* 0x080fe200028f16ff */
[----:B------:R-:W-:Y:S01]  /*4c30*/  STL [R1+0x70], R38 ;  /* 0x0000702601007387 */ /* 0x000fe20000100800 */
[-C--:B------:R-:W-:Y:S02]  /*4c40*/  LEA R202, P5, R26, R220.reuse, 0x2 ;  /* 0x000000dc1aca7211 */ /* 0x080fe400078a10ff */
[-C--:B------:R-:W-:Y:S01]  /*4c50*/  LEA.HI.X.SX32 R181, R32, R3.reuse, 0x2, P4 ;  /* 0x0000000320b57211 */ /* 0x080fe200020f16ff */
[----:B------:R-:W-:Y:S01]  /*4c60*/  STL [R1+0x60], R37 ;  /* 0x0000602501007387 */ /* 0x000fe20000100800 */
[-C--:B------:R-:W-:Y:S02]  /*4c70*/  LEA R184, P4, R45, R220.reuse, 0x2 ;  /* 0x000000dc2db87211 */ /* 0x080fe400078810ff */
        /* <DEDUP_REMOVED lines=14> */
[CC--:B------:R-:W-:Y:S02]  /*4d60*/  LEA R208, P5, R23.reuse, R220.reuse, 0x2 ;  /* 0x000000dc17d07211 */ /* 0x0c0fe400078a10ff */
        /* <DEDUP_REMOVED lines=11> */
[C---:B------:R-:W-:Y:S02]  /*4e20*/  LEA R220, P5, R252.reuse, R220, 0x2 ;  /* 0x000000dcfcdc7211 */ /* 0x040fe400078a10ff */
[-C--:B------:R-:W-:Y:S01]  /*4e30*/  LEA.HI.X.SX32 R201, R27, R3.reuse, 0x2, P4 ;  /* 0x000000031bc97211 */ /* 0x080fe200020f16ff */
[----:B------:R-:W-:Y:S01]  /*4e40*/  STL [R1+0xa4], R26 ;  /* 0x0000a41a01007387 */ /* 0x000fe20000100800 */
[----:B------:R-:W-:-:S02]  /*4e50*/  LEA.HI.X.SX32 R221, R252, R3, 0x2, P5 ;  /* 0x00000003fcdd7211 */ /* 0x000fc400028f16ff */
[----:B------:R-:W-:Y:S01]  /*4e60*/  LOP3.LUT R3, R2, 0x40, RZ, 0x3c, !PT ;  /* 0x0000004002037812 */ /* 0x000fe200078e3cff */
[----:B------:R-:W-:Y:S01]  /*4e70*/  STL [R1+0x94], R25 ;  /* 0x0000941901007387 */ /* 0x000fe20000100800 */
[----:B------:R-:W-:Y:S02]  /*4e80*/  ISETP.GE.U32.AND P3, PT, R56, 0x7fffff80, PT ;  /* 0x7fffff803800780c */ /* 0x000fe40003f66070 */
[----:B------:R-:W-:Y:S01]  /*4e90*/  ISETP.GE.U32.AND P4, PT, R35, 0x7fffff7f, PT ;  /* 0x7fffff7f2300780c */ /* 0x000fe20003f86070 */
[----:B------:R-:W-:Y:S01]  /*4ea0*/  STL [R1+0x84], R24 ;  /* 0x0000841801007387 */ /* 0x000fe20000100800 */
[----:B------:R-:W-:Y:S01]  /*4eb0*/  VIADD R69, R3, UR11 ;  /* 0x0000000b03457c36 */ /* 0x000fe20008000000 */
[----:B------:R-:W-:Y:S02]  /*4ec0*/  LOP3.LUT R3, R2, 0x60, RZ, 0x3c, !PT ;  /* 0x0000006002037812 */ /* 0x000fe400078e3cff */
[----:B------:R1:W-:Y:S03]  /*4ed0*/  STL [R1+0x74], R23 ;  /* 0x0000741701007387 */ /* 0x0003e60000100800 */
[----:B------:R-:W-:Y:S01]  /*4ee0*/  VIADD R68, R3, UR11 ;  /* 0x0000000b03447c36 */ /* 0x000fe20008000000 */
[----:B------:R-:W0:Y:S01]  /*4ef0*/  LDGDEPBAR ;  /* 0x00000000000079af */ /* 0x000e220000000000 */
[----:B------:R-:W-:-:S03]  /*4f00*/  IMAD.SHL.U32 R3, R70, 0x40, RZ ;  /* 0x0000004046037824 */ /* 0x000fc600078e00ff */
[----:B------:R5:W-:Y:S01]  /*4f10*/  LDGSTS.E [R247+0x10000], desc[UR28][R150.64], P6 ;  /* 0x1000000096f77fae */ /* 0x000be2000b1a101c */
[C---:B--2---:R-:W-:Y:S01]  /*4f20*/  IMAD.WIDE R74, R3.reuse, 0x4, R74 ;  /* 0x00000004034a7825 */ /* 0x044fe200078e024a */
[----:B-1----:R-:W-:Y:S02]  /*4f30*/  LOP3.LUT R23, R2, 0x20, RZ, 0x3c, !PT ;  /* 0x0000002002177812 */ /* 0x002fe400078e3cff */
[----:B------:R1:W-:Y:S01]  /*4f40*/  LDGSTS.E [R247+0x10400], desc[UR28][R152.64], P6 ;  /* 0x1040000098f77fae */ /* 0x0003e2000b1a101c */
[----:B---3--:R-:W-:-:S03]  /*4f50*/  IMAD.WIDE R222, R3, 0x4, R222 ;  /* 0x0000000403de7825 */ /* 0x008fc600078e02de */
[----:B------:R2:W-:Y:S01]  /*4f60*/  LDGSTS.E [R247+0x10800], desc[UR28][R154.64], P6 ;  /* 0x108000009af77fae */ /* 0x0005e2000b1a101c */
[----:B------:R-:W-:Y:S02]  /*4f70*/  VIADD R246, R23, UR11 ;  /* 0x0000000b17f67c36 */ /* 0x000fe40008000000 */
[C---:B----4-:R-:W-:Y:S01]  /*4f80*/  IMAD.WIDE R224, R3.reuse, 0x4, R224 ;  /* 0x0000000403e07825 */ /* 0x050fe200078e02e0 */
[----:B------:R3:W-:Y:S03]  /*4f90*/  LDGSTS.E [R247+0x10c00], desc[UR28][R156.64], P6 ;  /* 0x10c000009cf77fae */ /* 0x0007e6000b1a101c */
[C---:B-----5:R-:W-:Y:S01]  /*4fa0*/  IMAD.WIDE R226, R3.reuse, 0x4, R226 ;  /* 0x0000000403e27825 */ /* 0x060fe200078e02e2 */
[----:B------:R4:W-:Y:S03]  /*4fb0*/  LDGSTS.E [R247+0x11000], desc[UR28][R158.64], P6 ;  /* 0x110000009ef77fae */ /* 0x0009e6000b1a101c */
[C---:B------:R-:W-:Y:S01]  /*4fc0*/  IMAD.WIDE R228, R3.reuse, 0x4, R228 ;  /* 0x0000000403e47825 */ /* 0x040fe200078e02e4 */
        /* <DEDUP_REMOVED lines=17> */
[----:B------:R-:W-:Y:S01]  /*50e0*/  IMAD.WIDE R24, R3, 0x4, R20 ;  /* 0x0000000403187825 */ /* 0x000fe200078e0214 */
[----:B------:R1:W-:Y:S03]  /*50f0*/  LDGSTS.E [R246+0x11900], desc[UR28][R178.64], P6 ;  /* 0x11900000b2f67fae */ /* 0x0003e6000b1a101c */
[----:B------:R-:W-:Y:S01]  /*5100*/  VIADD R20, R251, 0xffffffae ;  /* 0xffffffaefb147836 */ /* 0x000fe20000000000 */
[----:B------:R1:W-:Y:S01]  /*5110*/  LDGSTS.E [R246+0x11d00], desc[UR28][R180.64], P6 ;  /* 0x11d00000b4f67fae */ /* 0x0003e2000b1a101c */
[----:B------:R-:W-:-:S03]  /*5120*/  IMAD.WIDE R72, R3, 0x4, R72 ;  /* 0x0000000403487825 */ /* 0x000fc600078e0248 */
        /* <DEDUP_REMOVED lines=32> */
[----:B------:R-:W0:Y:S01]  /*5330*/  LDGDEPBAR ;  /* 0x00000000000079af */ /* 0x000e220000000000 */
[C---:B------:R-:W-:Y:S01]  /*5340*/  IMAD.WIDE R108, R3.reuse, 0x4, R108 ;  /* 0x00000004036c7825 */ /* 0x040fe200078e026c */
[----:B------:R-:W-:Y:S03]  /*5350*/  BAR.SYNC.DEFER_BLOCKING 0x0 ;  /* 0x0000000000007b1d */ /* 0x000fe60000010000 */
[----:B------:R-:W-:-:S04]  /*5360*/  IMAD.WIDE R110, R3, 0x4, R110 ;  /* 0x00000004036e7825 */ /* 0x000fc800078e026e */
[C---:B------:R-:W-:Y:S01]  /*5370*/  IMAD.WIDE R112, R3.reuse, 0x4, R112 ;  /* 0x0000000403707825 */ /* 0x040fe200078e0270 */
[----:B------:R1:W-:Y:S03]  /*5380*/  STL [R1+0x64], R22 ;  /* 0x0000641601007387 */ /* 0x0003e60000100800 */
[C---:B------:R-:W-:Y:S01]  /*5390*/  IMAD.WIDE R114, R3.reuse, 0x4, R114 ;  /* 0x0000000403727825 */ /* 0x040fe200078e0272 */
[----:B------:R2:W-:Y:S03]  /*53a0*/  STL.64 [R1+0x50], R24 ;  /* 0x0000501801007387 */ /* 0x0005e60000100a00 */
[----:B------:R-:W-:-:S04]  /*53b0*/  IMAD.WIDE R116, R3, 0x4, R116 ;  /* 0x0000000403747825 */ /* 0x000fc800078e0274 */
[----:B------:R-:W-:-:S04]  /*53c0*/  IMAD.WIDE R118, R3, 0x4, R118 ;  /* 0x0000000403767825 */ /* 0x000fc800078e0276 */
[----:B-1----:R-:W-:Y:S02]  /*53d0*/  VIADD R22, R251, 0xffffffbd ;  /* 0xffffffbdfb167836 */ /* 0x002fe40000000000 */
[----:B------:R-:W-:Y:S01]  /*53e0*/  IMAD.WIDE R120, R3, 0x4, R120 ;  /* 0x0000000403787825 */ /* 0x000fe200078e0278 */
[----:B------:R-:W-:Y:S01]  /*53f0*/  @!PT LDS RZ, [RZ] ;  /* 0x00000000fffff984 */ /* 0x000fe20000000800 */
[----:B------:R-:W-:Y:S01]  /*5400*/  @!PT LDS RZ, [RZ] ;  /* 0x00000000fffff984 */ /* 0x000fe20000000800 */
[----:B------:R-:W-:Y:S01]  /*5410*/  @!PT LDS RZ, [RZ] ;  /* 0x00000000fffff984 */ /* 0x000fe20000000800 */
[----:B------:R1:W-:Y:S02]  /*5420*/  LDGSTS.E [R249+0x8000], desc[UR28][R74.64], !P3 ;  /* 0x080000004af97fae */ /* 0x0003e4000d9a101c */
[----:B------:R-:W-:Y:S01]  /*5430*/  ISETP.GE.U32.AND P5, PT, R22, 0x7fffff7e, PT ;  /* 0x7fffff7e1600780c */ /* 0x000fe20003fa6070 */
[----:B------:R-:W-:Y:S01]  /*5440*/  VIADD R22, R251, 0xffffffbc ;  /* 0xffffffbcfb167836 */ /* 0x000fe20000000000 */
[----:B------:R1:W-:Y:S01]  /*5450*/  LDGSTS.E [R249+0x8004], desc[UR28][R222.64], !P4 ;  /* 0x08004000def97fae */ /* 0x0003e2000e1a101c */
[----:B------:R-:W-:-:S03]  /*5460*/  IMAD.WIDE R122, R3, 0x4, R122 ;  /* 0x00000004037a7825 */ /* 0x000fc600078e027a */
[----:B------:R-:W-:Y:S01]  /*5470*/  ISETP.GE.U32.AND P6, PT, R22, 0x7fffff7d, PT ;  /* 0x7fffff7d1600780c */ /* 0x000fe20003fc6070 */
[----:B------:R-:W-:Y:S02]  /*5480*/  VIADD R22, R251, 0xffffffbb ;  /* 0xffffffbbfb167836 */ /* 0x000fe40000000000 */
[----:B------:R-:W-:-:S03]  /*5490*/  IMAD.WIDE R124, R3, 0x4, R124 ;  /* 0x00000004037c7825 */ /* 0x000fc600078e027c */
[----:B------:R-:W-:Y:S01]  /*54a0*/  ISETP.GE.U32.AND P3, PT, R22, 0x7fffff7c, PT ;  /* 0x7fffff7c1600780c */ /* 0x000fe20003f66070 */
[----:B------:R-:W-:Y:S01]  /*54b0*/  VIADD R22, R251, 0xffffffba ;  /* 0xffffffbafb167836 */ /* 0x000fe20000000000 */
[----:B------:R1:W-:Y:S01]  /*54c0*/  LDGSTS.E [R249+0x8008], desc[UR28][R224.64], !P5 ;  /* 0x08008000e0f97fae */ /* 0x0003e2000e9a101c */
        /* <DEDUP_REMOVED lines=44> */
[----:B------:R-:W-:Y:S01]  /*5790*/  ISETP.GE.U32.AND P4, PT, R20, 0x7fffff6f, PT ;  /* 0x7fffff6f1400780c */ /* 0x000fe20003f86070 */
[C---:B------:R-:W-:Y:S02]  /*57a0*/  IMAD.WIDE R20, R3.reuse, 0x4, R16 ;  /* 0x0000000403147825 */ /* 0x040fe400078e0210 */
[----:B------:R-:W-:Y:S02]  /*57b0*/  ISETP.GE.U32.AND P3, PT, R22, 0x7fffff70, PT ;  /* 0x7fffff701600780c */ /* 0x000fe40003f66070 */
[----:B------:R-:W-:-:S04]  /*57c0*/  IMAD.WIDE R22, R3, 0x4, R18 ;  /* 0x0000000403167825 */ /* 0x000fc800078e0212 */
[C---:B------:R-:W-:Y:S01]  /*57d0*/  VIADD R18, R251.reuse, 0xffffffad ;  /* 0xffffffadfb127836 */ /* 0x040fe20000000000 */
[----:B------:R1:W-:Y:S01]  /*57e0*/  LDGSTS.E [R249+0x8038], desc[UR28][R22.64], !P5 ;  /* 0x0803800016f97fae */ /* 0x0003e2000e9a101c */
[----:B------:R-:W-:Y:S02]  /*57f0*/  VIADD R16, R251, 0xffffffac ;  /* 0xffffffacfb107836 */ /* 0x000fe40000000000 */
[C---:B------:R-:W-:Y:S01]  /*5800*/  IMAD.WIDE R148, R3.reuse, 0x4, R148 ;  /* 0x0000000403947825 */ /* 0x040fe200078e0294 */
[----:B------:R-:W-:Y:S01]  /*5810*/  ISETP.GE.U32.AND P5, PT, R18, 0x7fffff6e, PT ;  /* 0x7fffff6e1200780c */ /* 0x000fe20003fa6070 */
[----:B------:R1:W-:Y:S01]  /*5820*/  LDGSTS.E [R249+0x803c], desc[UR28][R20.64], !P6 ;  /* 0x0803c00014f97fae */ /* 0x0003e2000f1a101c */
[----:B------:R-:W-:Y:S01]  /*5830*/  ISETP.GE.U32.AND P6, PT, R16, 0x7fffff6d, PT ;  /* 0x7fffff6d1000780c */ /* 0x000fe20003fc6070 */
[----:B------:R-:W-:Y:S02]  /*5840*/  IMAD.WIDE R18, R3, 0x4, R14 ;  /* 0x0000000403127825 */ /* 0x000fe400078e020e */
[----:B------:R1:W-:Y:S02]  /*5850*/  STL.64 [R1+0x48], R22 ;  /* 0x0000481601007387 */ /* 0x0003e40000100a00 */
[----:B------:R-:W-:-:S02]  /*5860*/  VIADD R14, R251, 0xffffffab ;  /* 0xffffffabfb0e7836 */ /* 0x000fc40000000000 */
[----:B------:R-:W-:Y:S01]  /*5870*/  IMAD.WIDE R16, R3, 0x4, R12 ;  /* 0x0000000403107825 */ /* 0x000fe200078e020c */
[----:B------:R1:W-:Y:S02]  /*5880*/  LDGSTS.E [R249+0x8040], desc[UR28][R18.64], !P3 ;  /* 0x0804000012f97fae */ /* 0x0003e4000d9a101c */
        /* <DEDUP_REMOVED lines=13> */
[----:B------:R-:W-:Y:S01]  /*5960*/  IMAD.WIDE R8, R3, 0x4, R4 ;  /* 0x0000000403087825 */ /* 0x000fe200078e0204 */
[----:B------:R1:W-:Y:S03]  /*5970*/  LDGSTS.E [R249+0x8050], desc[UR28][R10.64], !P3 ;  /* 0x080500000af97fae */ /* 0x0003e6000d9a101c */
[C---:B------:R-:W-:Y:S01]  /*5980*/  VIADD R4, R251.reuse, 0xffffffa6 ;  /* 0xffffffa6fb047836 */ /* 0x040fe20000000000 */
[----:B------:R1:W-:Y:S01]  /*5990*/  LDGSTS.E [R249+0x8054], desc[UR28][R8.64], !P4 ;  /* 0x0805400008f97fae */ /* 0x0003e2000e1a101c */
[C---:B------:R-:W-:Y:S02]  /*59a0*/  VIADD R6, R251.reuse, 0xffffffa7 ;  /* 0xffffffa7fb067836 */ /* 0x040fe40000000000 */
[C---:B------:R-:W-:Y:S01]  /*59b0*/  VIADD R5, R251.reuse, 0xffffff80 ;  /* 0xffffff80fb057836 */ /* 0x040fe20000000000 */
[----:B------:R-:W-:Y:S01]  /*59c0*/  ISETP.GE.U32.AND P4, PT, R4, 0x7fffff67, PT ;  /* 0x7fffff670400780c */ /* 0x000fe20003f86070 */
[----:B------:R-:W-:Y:S01]  /*59d0*/  VIADD R4, R251, 0xffffffa5 ;  /* 0xffffffa5fb047836 */ /* 0x000fe20000000000 */
[----:B------:R-:W-:Y:S01]  /*59e0*/  ISETP.GE.U32.AND P3, PT, R6, 0x7fffff68, PT ;  /* 0x7fffff680600780c */ /* 0x000fe20003f66070 */
[----:B------:R1:W-:Y:S01]  /*59f0*/  LDGSTS.E [R249+0x8058], desc[UR28][R72.64], !P5 ;  /* 0x0805800048f97fae */ /* 0x0003e2000e9a101c */
[----:B------:R-:W-:-:S02]  /*5a00*/  IMAD.WIDE R212, R3, 0x4, R212 ;  /* 0x0000000403d47825 */ /* 0x000fc400078e02d4 */
[----:B------:R-:W-:Y:S01]  /*5a10*/  ISETP.GE.U32.AND P5, PT, R4, 0x7fffff66, PT ;  /* 0x7fffff660400780c */ /* 0x000fe20003fa6070 */
[----:B------:R1:W-:Y:S01]  /*5a20*/  LDGSTS.E [R249+0x805c], desc[UR28][R76.64], !P6 ;  /* 0x0805c0004cf97fae */ /* 0x0003e2000f1a101c */
[----:B------:R-:W-:Y:S02]  /*5a30*/  VIADD R4, R251, 0xffffffa4 ;  /* 0xffffffa4fb047836 */ /* 0x000fe40000000000 */
[----:B------:R-:W-:Y:S01]  /*5a40*/  IMAD.WIDE R214, R3, 0x4, R214 ;  /* 0x0000000403d67825 */ /* 0x000fe200078e02d6 */
[----:B------:R1:W-:Y:S02]  /*5a50*/  STL.64 [R1+0x30], R20 ;  /* 0x0000301401007387 */ /* 0x0003e40000100a00 */
        /* <DEDUP_REMOVED lines=19> */
[----:B--2---:R-:W-:-:S03]  /*5b90*/  IMAD.WIDE R154, R71, 0x4, R154 ;  /* 0x00000004479a7825 */ /* 0x004fc600078e029a */
[----:B------:R-:W-:Y:S01]  /*5ba0*/  ISETP.GE.U32.AND P3, PT, R4, 0x7fffff60, PT ;  /* 0x7fffff600400780c */ /* 0x000fe20003f66070 */
[----:B------:R-:W-:Y:S01]  /*5bb0*/  VIADD R4, R251, 0xffffff9e ;  /* 0xffffff9efb047836 */ /* 0x000fe20000000000 */
[----:B------:R1:W-:Y:S01]  /*5bc0*/  LDGSTS.E [R249+0x8074], desc[UR28][R88.64], !P4 ;  /* 0x0807400058f97fae */ /* 0x0003e2000e1a101c */
[----:B---3--:R-:W-:-:S03]  /*5bd0*/  IMAD.WIDE R156, R71, 0x4, R156 ;  /* 0x00000004479c7825 */ /* 0x008fc600078e029c */
[----:B------:R-:W-:Y:S01]  /*5be0*/  ISETP.GE.U32.AND P4, PT, R4, 0x7fffff5f, PT ;  /* 0x7fffff5f0400780c */ /* 0x000fe20003f86070 */
[----:B------:R-:W-:Y:S01]  /*5bf0*/  VIADD R4, R251, 0xffffff9d ;  /* 0xffffff9dfb047836 */ /* 0x000fe20000000000 */
[----:B------:R1:W-:Y:S01]  /*5c00*/  LDGSTS.E [R249+0x8078], desc[UR28][R90.64], !P5 ;  /* 0x080780005af97fae */ /* 0x0003e2000e9a101c */
[----:B----4-:R-:W-:-:S03]  /*5c10*/  IMAD.WIDE R158, R71, 0x4, R158 ;  /* 0x00000004479e7825 */ /* 0x010fc600078e029e */
[----:B------:R-:W-:Y:S01]  /*5c20*/  ISETP.GE.U32.AND P5, PT, R4, 0x7fffff5e, PT ;  /* 0x7fffff5e0400780c */ /* 0x000fe20003fa6070 */
[----:B------:R-:W-:Y:S01]  /*5c30*/  VIADD R4, R251, 0xffffff9c ;  /* 0xffffff9cfb047836 */ /* 0x000fe20000000000 */
[----:B------:R1:W-:Y:S01]  /*5c40*/  LDGSTS.E [R249+0x807c], desc[UR28][R92.64], !P6 ;  /* 0x0807c0005cf97fae */ /* 0x0003e2000f1a101c */
[----:B-----5:R-:W-:-:S03]  /*5c50*/  IMAD.WIDE R160, R71, 0x4, R160 ;  /* 0x0000000447a07825 */ /* 0x020fc600078e02a0 */
        /* <DEDUP_REMOVED lines=106> */
[----:B------:R1:W-:Y:S04]  /*6300*/  LDGSTS.E [R249+0x80e8], desc[UR28][R146.64], !P5 ;  /* 0x080e800092f97fae */ /* 0x0003e8000e9a101c */
[----:B------:R-:W-:Y:S01]  /*6310*/  ISETP.GE.U32.AND P5, PT, R4, 0x7fffff42, PT ;  /* 0x7fffff420400780c */ /* 0x000fe20003fa6070 */
[----:B------:R1:W-:Y:S01]  /*6320*/  LDGSTS.E [R249+0x80ec], desc[UR28][R148.64], !P6 ;  /* 0x080ec00094f97fae */ /* 0x0003e2000f1a101c */
[----:B------:R-:W-:-:S03]  /*6330*/  ISETP.GE.U32.AND P6, PT, R5, 0x7fffff41, PT ;  /* 0x7fffff410500780c */ /* 0x000fc60003fc6070 */
[----:B------:R1:W-:Y:S04]  /*6340*/  LDGSTS.E [R249+0x80f0], desc[UR28][R212.64], !P3 ;  /* 0x080f0000d4f97fae */ /* 0x0003e8000d9a101c */
[----:B------:R1:W-:Y:S04]  /*6350*/  LDGSTS.E [R249+0x80f4], desc[UR28][R214.64], !P4 ;  /* 0x080f4000d6f97fae */ /* 0x0003e8000e1a101c */
[----:B------:R1:W-:Y:S04]  /*6360*/  LDGSTS.E [R249+0x80f8], desc[UR28][R216.64], !P5 ;  /* 0x080f8000d8f97fae */ /* 0x0003e8000e9a101c */
[----:B------:R1:W-:Y:S04]  /*6370*/  LDGSTS.E [R249+0x80fc], desc[UR28][R218.64], !P6 ;  /* 0x080fc000daf97fae */ /* 0x0003e8000f1a101c */
[----:B------:R-:W0:Y:S04]  /*6380*/  LDGDEPBAR ;  /* 0x00000000000079af */ /* 0x000e280000000000 */
[----:B------:R1:W-:Y:S04]  /*6390*/  LDGSTS.E [R247+0x14000], desc[UR28][R150.64], P2 ;  /* 0x1400000096f77fae */ /* 0x0003e800091a101c */
        /* <DEDUP_REMOVED lines=30> */
[----:B------:R1:W-:Y:S01]  /*6580*/  LDGSTS.E [R68+0x15f00], desc[UR28][R220.64], P2 ;  /* 0x15f00000dc447fae */ /* 0x0003e200091a101c */
[----:B------:R-:W-:-:S03]  /*6590*/  ISETP.NE.U32.AND P2, PT, RZ, UR6, PT ;  /* 0x00000006ff007c0c */ /* 0x000fc6000bf45070 */
[----:B------:R-:W0:Y:S01]  /*65a0*/  LDGDEPBAR ;  /* 0x00000000000079af */ /* 0x000e220000000000 */
[----:B------:R-:W-:-:S03]  /*65b0*/  ISETP.LT.OR P3, PT, R58, 0x40, P2 ;  /* 0x000000403a00780c */ /* 0x000fc60001761670 */
[----:B------:R1:W-:Y:S04]  /*65c0*/  STL.64 [R1+0x28], R18 ;  /* 0x0000281201007387 */ /* 0x0003e80000100a00 */
[----:B------:R1:W-:Y:S04]  /*65d0*/  STL.64 [R1+0x20], R16 ;  /* 0x0000201001007387 */ /* 0x0003e80000100a00 */
[----:B------:R1:W-:Y:S04]  /*65e0*/  STL.64 [R1+0x18], R14 ;  /* 0x0000180e01007387 */ /* 0x0003e80000100a00 */
[----:B------:R1:W-:Y:S04]  /*65f0*/  STL.64 [R1+0x10], R12 ;  /* 0x0000100c01007387 */ /* 0x0003e80000100a00 */
[----:B------:R1:W-:Y:S04]  /*6600*/  STL.64 [R1+0x8], R10 ;  /* 0x0000080a01007387 */ /* 0x0003e80000100a00 */
[----:B------:R1:W-:Y:S01]  /*6610*/  STL.64 [R1], R8 ;  /* 0x0000000801007387 */ /* 0x0003e20000100a00 */
[----:B------:R-:W-:-:S04]  /*6620*/  DEPBAR.LE SB0, 0x2 ;  /* 0x000080800000791a */ /* 0x000fc80000000000 */
[----:B------:R-:W-:Y:S06]  /*6630*/  BAR.SYNC.DEFER_BLOCKING 0x0 ;  /* 0x0000000000007b1d */ /* 0x000fec0000010000 */
[----:B------:R-:W-:Y:S05]  /*6640*/  @!P0 BRA `(.L_x_6) ;  /* 0x0000000000448947 */ /* 0x000fea0003800000 */
[----:B------:R-:W-:Y:S04]  /*6650*/  LDS.128 R4, [R249] ;  /* 0x00000000f9047984 */ /* 0x000fe80000000c00 */
[----:B-1----:R-:W-:Y:S04]  /*6660*/  LDS.128 R8, [R249+0x10] ;  /* 0x00001000f9087984 */ /* 0x002fe80000000c00 */
[----:B------:R-:W-:Y:S04]  /*6670*/  LDS.128 R12, [R249+0x20] ;  /* 0x00002000f90c7984 */ /* 0x000fe80000000c00 */
        /* <DEDUP_REMOVED lines=12> */
[----:B------:R-:W1:Y:S02]  /*6740*/  LDS.128 R64, [R249+0xf0] ;  /* 0x0000f000f9407984 */ /* 0x000e640000000c00 */
[----:B-1----:R2:W-:Y:S02]  /*6750*/  STTM.x64 tmem[UR12+0x40], R4 ;  /* 0x00004004000079ed */ /* 0x0025e4000834000c */
.L_x_6:
[----:B-12---:R-:W-:Y:S01]  /*6760*/  IMAD.SHL.U32 R9, R3, 0x4, RZ ;  /* 0x0000000403097824 */ /* 0x006fe200078e00ff */
[----:B------:R-:W1:Y:S01]  /*6770*/  FENCE.VIEW.ASYNC.T ;  /* 0x00000000000073c6 */ /* 0x000e620000000200 */
[----:B------:R-:W-:-:S03]  /*6780*/  SHF.R.S32.HI R8, RZ, 0x1f, R3 ;  /* 0x0000001fff087819 */ /* 0x000fc60000011403 */
[----:B------:R2:W-:Y:S01]  /*6790*/  STL [R1+0x40], R9 ;  /* 0x0000400901007387 */ /* 0x0005e20000100800 */
[----:B-1----:R-:W-:Y:S06]  /*67a0*/  BAR.SYNC.DEFER_BLOCKING 0x0 ;  /* 0x0000000000007b1d */ /* 0x002fec0000010000 */
[----:B------:R-:W-:Y:S05]  /*67b0*/  @P3 BRA `(.L_x_7) ;  /* 0x0000000000c43947 */ /* 0x000fea0003800000 */
[----:B------:R-:W-:Y:S01]  /*67c0*/  UIADD3 UR5, UPT, UPT, UR11, 0x10000, URZ ;  /* 0x000100000b057890 */ /* 0x000fe2000fffe0ff */
[----:B------:R-:W-:Y:S01]  /*67d0*/  UMOV UR4, URZ ;  /* 0x000000ff00047c82 */ /* 0x000fe20008000000 */
[----:B------:R-:W-:Y:S02]  /*67e0*/  UIADD3 UR9, UPT, UPT, UR10, 0x48, URZ ;  /* 0x000000480a097890 */ /* 0x000fe4000fffe0ff */
[----:B------:R-:W-:Y:S02]  /*67f0*/  USHF.R.U32.HI UR5, URZ, 0x4, UR5 ;  /* 0x00000004ff057899 */ /* 0x000fe40008011605 */
[----:B------:R-:W-:Y:S02]  /*6800*/  UIADD3 UR14, UPT, UPT, UR10, 0x50, URZ ;  /* 0x000000500a0e7890 */ /* 0x000fe4000fffe0ff */
[----:B------:R-:W-:Y:S02]  /*6810*/  USGXT.U32 UR6, UR5, 0xe ;  /* 0x0000000e0506789a */ /* 0x000fe40008000000 */
[----:B------:R-:W-:-:S02]  /*6820*/  UIADD3 UR15, UPT, UPT, UR10, 0x58, URZ ;  /* 0x000000580a0f7890 */ /* 0x000fc4000fffe0ff */
[----:B------:R-:W-:Y:S01]  /*6830*/  UIADD3 UR34, UP1, UPT, UR6, 0x2, URZ ;  /* 0x0000000206227890 */ /* 0x000fe2000ff3e0ff */
[----:B------:R-:W-:Y:S01]  /*6840*/  UMOV UR5, URZ ;  /* 0x000000ff00057c82 */ /* 0x000fe20008000000 */
[----:B------:R-:W-:Y:S02]  /*6850*/  UIADD3 UR20, UPT, UPT, UR10, 0x60, URZ ;  /* 0x000000600a147890 */ /* 0x000fe4000fffe0ff */
[----:B------:R-:W-:Y:S02]  /*6860*/  UIADD3.X UR35, UPT, UPT, UR4, 0x40004040, URZ, UP1, !UPT ;  /* 0x4000404004237890 */ /* 0x000fe40008ffe4ff */
[----:B------:R-:W-:Y:S01]  /*6870*/  UIADD3 UR21, UPT, UPT, UR10, 0x68, URZ ;  /* 0x000000680a157890 */ /* 0x000fe2000fffe0ff */
[----:B------:R-:W-:Y:S01]  /*6880*/  UMOV UR4, UR8 ;  /* 0x0000000800047c82 */ /* 0x000fe20008000000 */
[----:B------:R-:W-:Y:S01]  /*6890*/  UIADD3.64 UR16, UPT, UPT, UR34, 0x4, URZ ;  /* 0x0000000422107897 */ /* 0x000fe2000fffe0ff */
[----:B------:R-:W-:Y:S01]  /*68a0*/  UMOV UR32, UR4 ;  /* 0x0000000400207c82 */ /* 0x000fe20008000000 */
[----:B------:R-:W-:-:S02]  /*68b0*/  UIADD3.64 UR4, UPT, UPT, UR34, 0x2, URZ ;  /* 0x0000000222047897 */ /* 0x000fc4000fffe0ff */
[----:B------:R-:W-:Y:S02]  /*68c0*/  UIADD3.64 UR18, UPT, UPT, UR34, 0x1fe, URZ ;  /* 0x000001fe22127897 */ /* 0x000fe4000fffe0ff */
[----:B------:R-:W-:Y:S02]  /*68d0*/  UIADD3.64 UR22, UPT, UPT, UR34, 0x200, URZ ;  /* 0x0000020022167897 */ /* 0x000fe4000fffe0ff */
[----:B------:R-:W-:Y:S02]  /*68e0*/  UIADD3 UR26, UPT, UPT, UR10, 0x70, URZ ;  /* 0x000000700a1a7890 */ /* 0x000fe4000fffe0ff */
[----:B------:R-:W-:Y:S01]  /*68f0*/  UIADD3.64 UR24, UPT, UPT, UR34, 0x202, URZ ;  /* 0x0000020222187897 */ /* 0x000fe2000fffe0ff */
[----:B------:R-:W-:Y:S01]  /*6900*/  UMOV UR36, 0x0 ;  /* 0x0000000000247882 */ /* 0x000fe20000000000 */
[----:B------:R-:W-:Y:S01]  /*6910*/  UMOV UR37, 0x8100910 ;  /* 0x0810091000257882 */ /* 0x000fe20000000000 */
[----:B------:R-:W-:Y:S02]  /*6920*/  UIADD3 UR27, UPT, UPT, UR10, 0x78, URZ ;  /* 0x000000780a1b7890 */ /* 0x000fe4000fffe0ff */
[----:B------:R-:W-:Y:S01]  /*6930*/  UIADD3.64 UR30, UPT, UPT, UR34, 0x204, URZ ;  /* 0x00000204221e7897 */ /* 0x000fe2000fffe0ff */
[----:B------:R-:W-:Y:S01]  /*6940*/  UMOV UR7, 0x40004040 ;  /* 0x4000404000077882 */ /* 0x000fe20000000000 */
[----:B------:R-:W-:Y:S01]  /*6950*/  UMOV UR38, 0x0 ;  /* 0x0000000000267882 */ /* 0x000fe20000000000 */
[----:B------:R-:W-:Y:S01]  /*6960*/  UMOV UR39, 0x8100910 ;  /* 0x0810091000277882 */ /* 0x000fe20000000000 */
[----:B------:R-:W-:Y:S01]  /*6970*/  UMOV UR40, 0x0 ;  /* 0x0000000000287882 */ /* 0x000fe20000000000 */
[----:B------:R-:W-:Y:S01]  /*6980*/  UMOV UR41, 0x8100910 ;  /* 0x0810091000297882 */ /* 0x000fe20000000000 */
[----:B------:R1:W-:Y:S01]  /*6990*/  UTCHMMA tmem[UR13], gdesc[UR6], tmem[UR10], tmem[UR36], idesc[UR37], !UPT ;  /* 0x00ff24060d0079ea */ /* 0x0003e2000f80000a */
[----:B------:R-:W-:Y:S01]  /*69a0*/  UMOV UR42, 0x0 ;  /* 0x00000000002a7882 */ /* 0x000fe20000000000 */
[----:B------:R-:W-:Y:S01]  /*69b0*/  UMOV UR43, 0x8100910 ;  /* 0x08100910002b7882 */ /* 0x000fe20000000000 */
[----:B------:R1:W-:Y:S01]  /*69c0*/  UTCHMMA tmem[UR9], gdesc[UR34], tmem[UR10], tmem[UR38], idesc[UR39], UPT ;  /* 0x00ff2622090079ea */ /* 0x0003e2000b80000a */
        /* <DEDUP_REMOVED lines=12> */
[----:B------:R1:W-:Y:S01]  /*6a90*/  UTCHMMA tmem[UR26], gdesc[UR24], tmem[UR10], tmem[UR48], idesc[UR49], UPT ;  /* 0x00ff30181a0079ea */ /* 0x0003e2000b80000a */
[----:B------:R1:W-:Y:S01]  /*6aa0*/  UTCHMMA tmem[UR27], gdesc[UR30], tmem[UR10], tmem[UR50], idesc[UR51], UPT ;  /* 0x00ff321e1b0079ea */ /* 0x0003e2000b80000a */
[----:B------:R1:W-:Y:S01]  /*6ab0*/  UTCBAR [UR32], URZ ;  /* 0x000000ff200073e9 */ /* 0x0003e200080000ff */
[----:B------:R-:W-:Y:S01]  /*6ac0*/  NOP ;  /* 0x0000000000007918 */ /* 0x000fe20000000000 */
.L_x_7:
[----:B------:R-:W-:Y:S01]  /*6ad0*/  SHF.L.U64.HI R7, R3, 0x2, R8 ;  /* 0x0000000203077819 */ /* 0x000fe20000010208 */
[----:B------:R-:W-:Y:S01]  /*6ae0*/  BAR.SYNC.DEFER_BLOCKING 0x0 ;  /* 0x0000000000007b1d */ /* 0x000fe20000010000 */
[----:B------:R-:W-:Y:S01]  /*6af0*/  IADD3 R4, P0, PT, R74, R9, RZ ;  /* 0x000000094a047210 */ /* 0x000fe20007f1e0ff */
[----:B------:R-:W-:-:S04]  /*6b00*/  VIADD R6, R251, 0xffffff7f ;  /* 0xffffff7ffb067836 */ /* 0x000fc80000000000 */
[----:B------:R-:W-:Y:S01]  /*6b10*/  IMAD.X R5, R75, 0x1, R7, P0 ;  /* 0x000000014b057824 */ /* 0x000fe200000e0607 */
[----:B------:R-:W-:Y:S01]  /*6b20*/  ISETP.GE.U32.AND P0, PT, R6, 0x7fffff40, PT ;  /* 0x7fffff400600780c */ /* 0x000fe20003f06070 */
[----:B------:R3:W-:Y:S01]  /*6b30*/  STL [R1+0x3c], R7 ;  /* 0x00003c0701007387 */ /* 0x0007e20000100800 */
[----:B------:R-:W-:-:S03]  /*6b40*/  VIADD R6, R251, 0xffffff7e ;  /* 0xffffff7efb067836 */ /* 0x000fc60000000000 */
[----:B------:R-:W4:Y:S04]  /*6b50*/  LDL.LU.64 R20, [R1+0x50] ;  /* 0x0000500001147983 */ /* 0x000f280000300a00 */
[----:B------:R-:W5:Y:S04]  /*6b60*/  LDL.LU.64 R18, [R1+0x48] ;  /* 0x0000480001127983 */ /* 0x000f680000300a00 */
[----:B--2---:R-:W2:Y:S04]  /*6b70*/  LDL.LU.64 R24, [R1+0x30] ;  /* 0x0000300001187983 */ /* 0x004ea80000300a00 */
[----:B------:R-:W2:Y:S04]  /*6b80*/  LDL.LU.64 R22, [R1+0x28] ;  /* 0x0000280001167983 */ /* 0x000ea80000300a00 */
[----:B------:R-:W2:Y:S04]  /*6b90*/  LDL.LU.64 R28, [R1+0x20] ;  /* 0x00002000011c7983 */ /* 0x000ea80000300a00 */
[----:B------:R-:W2:Y:S04]  /*6ba0*/  LDL.LU.64 R26, [R1+0x18] ;  /* 0x00001800011a7983 */ /* 0x000ea80000300a00 */
[----:B------:R-:W2:Y:S04]  /*6bb0*/  LDL.LU.64 R32, [R1+0x10] ;  /* 0x0000100001207983 */ /* 0x000ea80000300a00 */
[----:B------:R-:W2:Y:S04]  /*6bc0*/  LDL.LU.64 R30, [R1+0x8] ;  /* 0x00000800011e7983 */ /* 0x000ea80000300a00 */
[----:B------:R-:W2:Y:S04]  /*6bd0*/  LDL.LU.64 R34, [R1] ;  /* 0x0000000001227983 */ /* 0x000ea80000300a00 */
[----:B------:R-:W-:Y:S01]  /*6be0*/  @!PT LDS RZ, [RZ] ;  /* 0x00000000fffff984 */ /* 0x000fe20000000800 */
[----:B------:R-:W-:Y:S01]  /*6bf0*/  @!PT LDS RZ, [RZ] ;  /* 0x00000000fffff984 */ /* 0x000fe20000000800 */
[----:B------:R-:W-:Y:S01]  /*6c00*/  @!PT LDS RZ, [RZ] ;  /* 0x00000000fffff984 */ /* 0x000fe20000000800 */
[----:B------:R1:W-:Y:S02]  /*6c10*/  LDGSTS.E [R249], desc[UR28][R4.64], !P0 ;  /* 0x0000000004f97fae */ /* 0x0003e4000c1a101c */
[----:B-1----:R-:W-:-:S05]  /*6c20*/  IADD3 R4, P0, PT, R222, R9, RZ ;  /* 0x00000009de047210 */ /* 0x002fca0007f1e0ff */
[----:B------:R-:W-:Y:S01]  /*6c30*/  IMAD.X R5, R223, 0x1, R7, P0 ;  /* 0x00000001df057824 */ /* 0x000fe200000e0607 */
[----:B------:R-:W-:-:S13]  /*6c40*/  ISETP.GE.U32.AND P0, PT, R6, 0x7fffff3f, PT ;  /* 0x7fffff3f0600780c */ /* 0x000fda0003f06070 */
[----:B------:R1:W-:Y:S02]  /*6c50*/  LDGSTS.E [R249+0x4], desc[UR28][R4.64], !P0 ;  /* 0x0000400004f97fae */ /* 0x0003e4000c1a101c */
[----:B-1----:R-:W-:-:S05]  /*6c60*/  VIADD R4, R251, 0xffffff7d ;  /* 0xffffff7dfb047836 */ /* 0x002fca0000000000 */
[----:B------:R-:W-:Y:S01]  /*6c70*/  ISETP.GE.U32.AND P3, PT, R4, 0x7fffff3e, PT ;  /* 0x7fffff3e0400780c */ /* 0x000fe20003f66070 */
[----:B------:R-:W-:-:S05]  /*6c80*/  VIADD R4, R251, 0xffffff7c ;  /* 0xffffff7cfb047836 */ /* 0x000fca0000000000 */
[----:B------:R-:W-:Y:S02]  /*6c90*/  ISETP.GE.U32.AND P0, PT, R4, 0x7fffff3d, PT ;  /* 0x7fffff3d0400780c */ /* 0x000fe40003f06070 */
[----:B------:R-:W-:Y:S01]  /*6ca0*/  IADD3 R4, P4, PT, R224, R9, RZ ;  /* 0x00000009e0047210 */ /* 0x000fe20007f9e0ff */
[----:B------:R-:W-:-:S04]  /*6cb0*/  IMAD.SHL.U32 R224, R3, 0x4, RZ ;  /* 0x0000000403e07824 */ /* 0x000fc800078e00ff */
[----:B------:R-:W-:Y:S01]  /*6cc0*/  IMAD.X R5, R225, 0x1, R7, P4 ;  /* 0x00000001e1057824 */ /* 0x000fe200020e0607 */
[----:B------:R-:W-:Y:S02]  /*6cd0*/  SHF.L.U64.HI R225, R3, 0x2, R8 ;  /* 0x0000000203e17819 */ /* 0x000fe40000010208 */
[----:B------:R-:W-:Y:S02]  /*6ce0*/  IADD3 R6, P4, PT, R226, R224, RZ ;  /* 0x000000e0e2067210 */ /* 0x000fe40007f9e0ff */
[----:B------:R1:W-:Y:S03]  /*6cf0*/  LDGSTS.E [R249+0x8], desc[UR28][R4.64], !P3 ;  /* 0x0000800004f97fae */ /* 0x0003e6000d9a101c */
[----:B---3--:R-:W-:-:S05]  /*6d00*/  IMAD.X R7, R227, 0x1, R225, P4 ;  /* 0x00000001e3077824 */ /* 0x008fca00020e06e1 */
[----:B------:R3:W-:Y:S01]  /*6d10*/  LDGSTS.E [R249+0xc], desc[UR28][R6.64], !P0 ;  /* 0x0000c00006f97fae */ /* 0x0007e2000c1a101c */
[----:B-1----:R-:W-:-:S05]  /*6d20*/  VIADD R4, R251, 0xffffff7b ;  /* 0xffffff7bfb047836 */ /* 0x002fca0000000000 */
[----:B------:R-:W-:Y:S01]  /*6d30*/  ISETP.GE.U32.AND P3, PT, R4, 0x7fffff3c, PT ;  /* 0x7fffff3c0400780c */ /* 0x000fe20003f66070 */
[----:B------:R-:W-:-:S05]  /*6d40*/  VIADD R4, R251, 0xffffff7a ;  /* 0xffffff7afb047836 */ /* 0x000fca0000000000 */
[----:B------:R-:W-:Y:S02]  /*6d50*/  ISETP.GE.U32.AND P0, PT, R4, 0x7fffff3b, PT ;  /* 0x7fffff3b0400780c */ /* 0x000fe40003f06070 */
[----:B------:R-:W-:-:S05]  /*6d60*/  IADD3 R4, P4, PT, R228, R224, RZ ;  /* 0x000000e0e4047210 */ /* 0x000fca0007f9e0ff */
[----:B------:R-:W-:Y:S01]  /*6d70*/  IMAD.X R5, R229, 0x1, R225, P4 ;  /* 0x00000001e5057824 */ /* 0x000fe200020e06e1 */
[----:B---3--:R-:W-:-:S04]  /*6d80*/  IADD3 R6, P4, PT, R230, R224, RZ ;  /* 0x000000e0e6067210 */ /* 0x008fc80007f9e0ff */
[----:B------:R1:W-:Y:S01]  /*6d90*/  LDGSTS.E [R249+0x10], desc[UR28][R4.64], !P3 ;  /* 0x0001000004f97fae */ /* 0x0003e2000d9a101c */
[----:B------:R-:W-:-:S05]  /*6da0*/  IMAD.X R7, R231, 0x1, R225, P4 ;  /* 0x00000001e7077824 */ /* 0x000fca00020e06e1 */
        /* <DEDUP_REMOVED lines=23> */
[----:B---3--:R-:W-:Y:S01]  /*6f20*/  VIADD R6, R251, 0xffffff6c ;  /* 0xffffff6cfb067836 */ /* 0x008fe20000000000 */
[----:B------:R-:W-:-:S05]  /*6f30*/  IADD3 R4, P0, PT, R240, R224, RZ ;  /* 0x000000e0f0047210 */ /* 0x000fca0007f1e0ff */
[----:B------:R-:W-:Y:S01]  /*6f40*/  IMAD.X R5, R241, 0x1, R225, P0 ;  /* 0x00000001f1057824 */ /* 0x000fe200000e06e1 */
[----:B------:R-:W-:Y:S01]  /*6f50*/  ISETP.GE.U32.AND P0, PT, R6, 0x7fffff2d, PT ;  /* 0x7fffff2d0600780c */ /* 0x000fe20003f06070 */
[----:B------:R-:W-:-:S04]  /*6f60*/  VIADD R6, R251, 0xffffff6d ;  /* 0xffffff6dfb067836 */ /* 0x000fc80000000000 */
[----:B------:R1:W-:Y:S01]  /*6f70*/  LDGSTS.E [R249+0x28], desc[UR28][R4.64], !P4 ;  /* 0x0002800004f97fae */ /* 0x0003e2000e1a101c */
[----:B------:R-:W-:Y:S01]  /*6f80*/  ISETP.GE.U32.AND P3, PT, R6, 0x7fffff2e, PT ;  /* 0x7fffff2e0600780c */ /* 0x000fe20003f66070 */
[----:B------:R-:W-:Y:S01]  /*6f90*/  VIADD R6, R251, 0xffffff6f ;  /* 0xffffff6ffb067836 */ /* 0x000fe20000000000 */
[----:B-1----:R-:W-:Y:S02]  /*6fa0*/  SEL R4, RZ, 0x1, P0 ;  /* 0x00000001ff047807 */ /* 0x002fe40000000000 */
[----:B------:R-:W-:-:S05]  /*6fb0*/  SEL R5, RZ, 0x1fffe, P3 ;  /* 0x0001fffeff057807 */ /* 0x000fca0001800000 */
[----:B------:R-:W-:Y:S02]  /*6fc0*/  IMAD.IADD R4, R4, 0x1, R5 ;  /* 0x0000000104047824 */ /* 0x000fe400078e0205 */
[----:B------:R-:W-:Y:S01]  /*6fd0*/  VIADD R5, R251, 0xffffff6e ;  /* 0xffffff6efb057836 */ /* 0x000fe20000000000 */
[----:B------:R-:W-:-:S04]  /*6fe0*/  ISETP.GE.U32.AND P3, PT, R6, 0x7fffff30, PT ;  /* 0x7fffff300600780c */ /* 0x000fc80003f66070 */
[----:B------:R-:W-:Y:S02]  /*6ff0*/  ISETP.GE.U32.AND P0, PT, R5, 0x7fffff2f, PT ;  /* 0x7fffff2f0500780c */ /* 0x000fe40003f06070 */
[----:B------:R-:W-:Y:S02]  /*7000*/  LOP3.LUT R75, R4, 0x3, RZ, 0xc0, !PT ;  /* 0x00000003044b7812 */ /* 0x000fe400078ec0ff */
[----:B------:R-:W-:Y:S02]  /*7010*/  SEL R4, RZ, 0x4, P0 ;  /* 0x00000004ff047807 */ /* 0x000fe40000000000 */
[----:B------:R-:W-:-:S04]  /*7020*/  SEL R5, RZ, 0x7fff8, P3 ;  /* 0x0007fff8ff057807 */ /* 0x000fc80001800000 */
[----:B------:R-:W-:Y:S01]  /*7030*/  IADD3 R75, PT, PT, R75, R5, R4 ;  /* 0x000000054b4b7210 */ /* 0x000fe20007ffe004 */
[C---:B------:R-:W-:Y:S02]  /*7040*/  VIADD R4, R251.reuse, 0xffffff74 ;  /* 0xffffff74fb047836 */ /* 0x040fe40000000000 */
[----:B------:R-:W-:-:S03]  /*7050*/  VIADD R6, R251, 0xffffff68 ;  /* 0xffffff68fb067836 */ /* 0x000fc60000000000 */
[----:B------:R-:W-:Y:S02]  /*7060*/  ISETP.GE.U32.AND P5, PT, R4, 0x7fffff35, PT ;  /* 0x7fffff350400780c */ /* 0x000fe40003fa6070 */
[----:B------:R-:W-:Y:S01]  /*7070*/  IADD3 R4, P0, PT, R242, R224, RZ ;  /* 0x000000e0f2047210 */ /* 0x000fe20007f1e0ff */
[----:B------:R-:W-:-:S04]  /*7080*/  VIADD R7, R251, 0xffffff69 ;  /* 0xffffff69fb077836 */ /* 0x000fc80000000000 */
[----:B------:R-:W-:Y:S01]  /*7090*/  IMAD.X R5, R243, 0x1, R225, P0 ;  /* 0x00000001f3057824 */ /* 0x000fe200000e06e1 */
[----:B------:R-:W-:Y:S01]  /*70a0*/  ISETP.GE.U32.AND P0, PT, R6, 0x7fffff29, PT ;  /* 0x7fffff290600780c */ /* 0x000fe20003f06070 */
[----:B------:R-:W-:Y:S01]  /*70b0*/  VIADD R6, R251, 0xffffff6a ;  /* 0xffffff6afb067836 */ /* 0x000fe20000000000 */
[----:B------:R-:W-:-:S03]  /*70c0*/  ISETP.GE.U32.AND P4, PT, R7, 0x7fffff2a, PT ;  /* 0x7fffff2a0700780c */ /* 0x000fc60003f86070 */
[----:B------:R1:W-:Y:S01]  /*70d0*/  LDGSTS.E [R249+0x2c], desc[UR28][R4.64], !P5 ;  /* 0x0002c00004f97fae */ /* 0x0003e2000e9a101c */
[----:B------:R-:W-:Y:S01]  /*70e0*/  ISETP.GE.U32.AND P3, PT, R6, 0x7fffff2b, PT ;  /* 0x7fffff2b0600780c */ /* 0x000fe20003f66070 */
[C---:B------:R-:W-:Y:S01]  /*70f0*/  VIADD R6, R251.reuse, 0xffffff6b ;  /* 0xffffff6bfb067836 */ /* 0x040fe20000000000 */
[----:B-1----:R-:W-:Y:S02]  /*7100*/  SEL R4, RZ, 0x1, P0 ;  /* 0x00000001ff047807 */ /* 0x002fe40000000000 */
[----:B------:R-:W-:Y:S02]  /*7110*/  SEL R5, RZ, 0x1fffe, P4 ;  /* 0x0001fffeff057807 */ /* 0x000fe40002000000 */
[----:B------:R-:W-:Y:S01]  /*7120*/  ISETP.GE.U32.AND P4, PT, R6, 0x7fffff2c, PT ;  /* 0x7fffff2c0600780c */ /* 0x000fe20003f86070 */
[----:B------:R-:W-:Y:S02]  /*7130*/  VIADD R6, R251, 0xffffff61 ;  /* 0xffffff61fb067836 */ /* 0x000fe40000000000 */
[----:B------:R-:W-:-:S02]  /*7140*/  IMAD.IADD R4, R4, 0x1, R5 ;  /* 0x0000000104047824 */ /* 0x000fc400078e0205 */
[----:B------:R-:W-:Y:S01]  /*7150*/  VIADD R5, R251, 0xffffff60 ;  /* 0xffffff60fb057836 */ /* 0x000fe20000000000 */
[----:B------:R-:W-:Y:S02]  /*7160*/  ISETP.GE.U32.AND P5, PT, R6, 0x7fffff22, PT ;  /* 0x7fffff220600780c */ /* 0x000fe40003fa6070 */
[----:B------:R-:W-:Y:S02]  /*7170*/  SEL R6, RZ, 0x4, P3 ;  /* 0x00000004ff067807 */ /* 0x000fe40001800000 */
[----:B------:R-:W-:Y:S02]  /*7180*/  ISETP.GE.U32.AND P0, PT, R5, 0x7fffff21, PT ;  /* 0x7fffff210500780c */ /* 0x000fe40003f06070 */
[----:B------:R-:W-:Y:S02]  /*7190*/  LOP3.LUT R4, R4, 0x3, RZ, 0xc0, !PT ;  /* 0x0000000304047812 */ /* 0x000fe400078ec0ff */
[----:B------:R-:W-:-:S04]  /*71a0*/  SEL R5, RZ, 0x7fff8, P4 ;  /* 0x0007fff8ff057807 */ /* 0x000fc80002000000 */
[----:B------:R-:W-:Y:S02]  /*71b0*/  IADD3 R6, PT, PT, R4, R5, R6 ;  /* 0x0000000504067210 */ /* 0x000fe40007ffe006 */
[----:B------:R-:W-:Y:S02]  /*71c0*/  SEL R4, RZ, 0x1fffe, P5 ;  /* 0x0001fffeff047807 */ /* 0x000fe40002800000 */
[----:B------:R-:W-:Y:S01]  /*71d0*/  SEL R5, RZ, 0x1, P0 ;  /* 0x00000001ff057807 */ /* 0x000fe20000000000 */
[----:B------:R-:W-:-:S04]  /*71e0*/  VIADD R7, R251, 0xffffff63 ;  /* 0xffffff63fb077836 */ /* 0x000fc80000000000 */
        /* <DEDUP_REMOVED lines=10> */
[----:B------:R-:W-:Y:S01]  /*7290*/  ISETP.GE.U32.AND P5, PT, R4, 0x7fffff25, PT ;  /* 0x7fffff250400780c */ /* 0x000fe20003fa6070 */
[----:B------:R-:W-:Y:S01]  /*72a0*/  VIADD R4, R251, 0xffffff66 ;  /* 0xffffff66fb047836 */ /* 0x000fe20000000000 */
[----:B------:R-:W-:Y:S01]  /*72b0*/  ISETP.GE.U32.AND P6, PT, R7, 0x7fffff26, PT ;  /* 0x7fffff260700780c */ /* 0x000fe20003fc6070 */
[----:B------:R-:W-:-:S03]  /*72c0*/  VIADD R7, R251, 0xffffff67 ;  /* 0xffffff67fb077836 */ /* 0x000fc60000000000 */
[----:B------:R-:W-:Y:S02]  /*72d0*/  ISETP.GE.U32.AND P4, PT, R4, 0x7fffff27, PT ;  /* 0x7fffff270400780c */ /* 0x000fe40003f86070 */
[----:B------:R-:W-:Y:S02]  /*72e0*/  ISETP.GE.U32.AND P3, PT, R7, 0x7fffff28, PT ;  /* 0x7fffff280700780c */ /* 0x000fe40003f66070 */
[----:B------:R-:W-:Y:S02]  /*72f0*/  SEL R4, RZ, 0x1, P5 ;  /* 0x00000001ff047807 */ /* 0x000fe40002800000 */
[----:B------:R-:W-:-:S05]  /*7300*/  SEL R7, RZ, 0x1fffe, P6 ;  /* 0x0001fffeff077807 */ /* 0x000fca0003000000 */
[----:B------:R-:W-:Y:S02]  /*7310*/  IMAD.IADD R4, R4, 0x1, R7 ;  /* 0x0000000104047824 */ /* 0x000fe400078e0207 */
[----:B------:R-:W-:-:S03]  /*7320*/  VIADD R7, R251, 0xffffff73 ;  /* 0xffffff73fb077836 */ /* 0x000fc60000000000 */
[----:B------:R-:W-:Y:S02]  /*7330*/  LOP3.LUT R9, R4, 0x3, RZ, 0xc0, !PT ;  /* 0x0000000304097812 */ /* 0x000fe400078ec0ff */
[----:B------:R-:W-:Y:S02]  /*7340*/  ISETP.GE.U32.AND P5, PT, R7, 0x7fffff34, PT ;  /* 0x7fffff340700780c */ /* 0x000fe40003fa6070 */
[----:B------:R-:W-:Y:S02]  /*7350*/  SEL R4, RZ, 0x4, P4 ;  /* 0x00000004ff047807 */ /* 0x000fe40002000000 */
[----:B------:R-:W-:-:S04]  /*7360*/  SEL R7, RZ, 0x7fff8, P3 ;  /* 0x0007fff8ff077807 */ /* 0x000fc80001800000 */
[----:B------:R-:W-:Y:S02]  /*7370*/  IADD3 R9, PT, PT, R9, R7, R4 ;  /* 0x0000000709097210 */ /* 0x000fe40007ffe004 */
[----:B------:R-:W-:Y:S01]  /*7380*/  IADD3 R4, P3, PT, R244, R224, RZ ;  /* 0x000000e0f4047210 */ /* 0x000fe20007f7e0ff */
[----:B------:R-:W-:Y:S01]  /*7390*/  IMAD.SHL.U32 R6, R6, 0x100, RZ ;  /* 0x0000010006067824 */ /* 0x000fe200078e00ff */
[----:B------:R-:W-:Y:S01]  /*73a0*/  LOP3.LUT R7, R5, 0xf, RZ, 0xc0, !PT ;  /* 0x0000000f05077812 */ /* 0x000fe200078ec0ff */
[----:B------:R-:W-:Y:S02]  /*73b0*/  IMAD.SHL.U32 R223, R71, 0x4, RZ ;  /* 0x0000000447df7824 */ /* 0x000fe400078e00ff */
[----:B------:R-:W-:Y:S01]  /*73c0*/  IMAD.X R5, R245, 0x1, R225, P3 ;  /* 0x00000001f5057824 */ /* 0x000fe200018e06e1 */
[----:B------:R-:W-:Y:S02]  /*73d0*/  SHF.R.S32.HI R222, RZ, 0x1f, R71 ;  /* 0x0000001fffde7819 */ /* 0x000fe40000011447 */
[----:B------:R-:W-:-:S02]  /*73e0*/  LOP3.LUT R6, R6, 0xf00, RZ, 0xe2, !PT ;  /* 0x00000f0006067812 */ /* 0x000fc400078ee2ff */
[----:B------:R1:W-:Y:S01]  /*73f0*/  LDGSTS.E [R249+0x30], desc[UR28][R4.64], !P5 ;  /* 0x0003000004f97fae */ /* 0x0003e2000e9a101c */
[----:B------:R-:W-:Y:S02]  /*7400*/  SHF.L.U64.HI R74, R71, 0x2, R222 ;  /* 0x00000002474a7819 */ /* 0x000fe400000102de */
[----:B------:R-:W-:Y:S01]  /*7410*/  IMAD R75, R75, 0x1000, R6 ;  /* 0x000010004b4b7824 */ /* 0x000fe200078e0206 */
[-C--:B------:R-:W-:Y:S02]  /*7420*/  IADD3 R6, P4, PT, R152, R223.reuse, RZ ;  /* 0x000000df98067210 */ /* 0x080fe40007f9e0ff */
[----:B-1----:R-:W-:Y:S01]  /*7430*/  IADD3 R4, P3, PT, R150, R223, RZ ;  /* 0x000000df96047210 */ /* 0x002fe20007f7e0ff */
[----:B------:R-:W-:-:S04]  /*7440*/  IMAD R9, R9, 0x10, R7 ;  /* 0x0000001009097824 */ /* 0x000fc800078e0207 */
[--C-:B------:R-:W-:Y:S01]  /*7450*/  IMAD.X R5, R151, 0x1, R74.reuse, P3 ;  /* 0x0000000197057824 */ /* 0x100fe200018e064a */
[-C--:B------:R-:W-:Y:S01]  /*7460*/  IADD3 R10, P3, PT, R154, R223.reuse, RZ ;  /* 0x000000df9a0a7210 */ /* 0x080fe20007f7e0ff */
[----:B------:R-:W-:Y:S01]  /*7470*/  IMAD.X R7, R153, 0x1, R74, P4 ;  /* 0x0000000199077824 */ /* 0x000fe200020e064a */
[----:B------:R-:W-:-:S03]  /*7480*/  IADD3 R12, P4, PT, R156, R223, RZ ;  /* 0x000000df9c0c7210 */ /* 0x000fc60007f9e0ff */
[--C-:B------:R-:W-:Y:S01]  /*7490*/  IMAD.X R11, R155, 0x1, R74.reuse, P3 ;  /* 0x000000019b0b7824 */ /* 0x100fe200018e064a */
[-C--:B----4-:R-:W-:Y:S01]  /*74a0*/  IADD3 R14, P3, PT, R20, R224.reuse, RZ ;  /* 0x000000e0140e7210 */ /* 0x090fe20007f7e0ff */
[----:B------:R-:W-:Y:S01]  /*74b0*/  IMAD.X R13, R157, 0x1, R74, P4 ;  /* 0x000000019d0d7824 */ /* 0x000fe200020e064a */
[----:B-----5:R-:W-:-:S03]  /*74c0*/  IADD3 R16, P4, PT, R18, R224, RZ ;  /* 0x000000e012107210 */ /* 0x020fc60007f9e0ff */
[--C-:B------:R-:W-:Y:S01]  /*74d0*/  IMAD.X R15, R21, 0x1, R225.reuse, P3 ;  /* 0x00000001150f7824 */ /* 0x100fe200018e06e1 */
[-C--:B--2---:R-:W-:Y:S01]  /*74e0*/  IADD3 R18, P3, PT, R24, R224.reuse, RZ ;  /* 0x000000e018127210 */ /* 0x084fe20007f7e0ff */
[----:B------:R-:W-:Y:S01]  /*74f0*/  IMAD.X R17, R19, 0x1, R225, P4 ;  /* 0x0000000113117824 */ /* 0x000fe200020e06e1 */
[----:B------:R-:W-:-:S03]  /*7500*/  IADD3 R20, P4, PT, R22, R224, RZ ;  /* 0x000000e016147210 */ /* 0x000fc60007f9e0ff */
[--C-:B------:R-:W-:Y:S01]  /*7510*/  IMAD.X R19, R25, 0x1, R225.reuse, P3 ;  /* 0x0000000119137824 */ /* 0x100fe200018e06e1 */
[-C--:B------:R-:W-:Y:S01]  /*7520*/  IADD3 R22, P3, PT, R28, R224.reuse, RZ ;  /* 0x000000e01c167210 */ /* 0x080fe20007f7e0ff */
        /* <DEDUP_REMOVED lines=84> */
[--C-:B------:R-:W-:Y:S01]  /*7a70*/  IMAD.X R111, R147, 0x1, R225.reuse, P4 ;  /* 0x00000001936f7824 */ /* 0x100fe200020e06e1 */
[-C--:B------:R-:W-:Y:S01]  /*7a80*/  IADD3 R114, P4, PT, R212, R224.reuse, RZ ;  /* 0x000000e0d4727210 */ /* 0x080fe20007f9e0ff */
[----:B------:R-:W-:Y:S02]  /*7a90*/  VIADD R118, R251, 0xffffff72 ;  /* 0xffffff72fb767836 */ /* 0x000fe40000000000 */
[--C-:B------:R-:W-:Y:S01]  /*7aa0*/  IMAD.X R113, R149, 0x1, R225.reuse, P3 ;  /* 0x0000000195717824 */ /* 0x100fe200018e06e1 */
[----:B------:R-:W-:Y:S02]  /*7ab0*/  IADD3 R116, P3, PT, R214, R224, RZ ;  /* 0x000000e0d6747210 */ /* 0x000fe40007f7e0ff */
[----:B------:R-:W-:Y:S01]  /*7ac0*/  LOP3.LUT R9, R9, 0xff, RZ, 0xc0, !PT ;  /* 0x000000ff09097812 */ /* 0x000fe200078ec0ff */
[----:B------:R-:W-:-:S02]  /*7ad0*/  IMAD.X R115, R213, 0x1, R225, P4 ;  /* 0x00000001d5737824 */ /* 0x000fc400020e06e1 */
[----:B------:R-:W-:Y:S01]  /*7ae0*/  IMAD.X R117, R215, 0x1, R225, P3 ;  /* 0x00000001d7757824 */ /* 0x000fe200018e06e1 */
[----:B------:R-:W-:Y:S02]  /*7af0*/  ISETP.GE.U32.AND P3, PT, R118, 0x7fffff33, PT ;  /* 0x7fffff337600780c */ /* 0x000fe40003f66070 */
[-C--:B------:R-:W-:Y:S01]  /*7b00*/  IADD3 R118, P4, PT, R216, R224.reuse, RZ ;  /* 0x000000e0d8767210 */ /* 0x080fe20007f9e0ff */
[----:B------:R-:W-:Y:S02]  /*7b10*/  IMAD.IADD R9, R75, 0x1, R9 ;  /* 0x000000014b097824 */ /* 0x000fe400078e0209 */
[----:B------:R-:W-:Y:S02]  /*7b20*/  VIADD R75, R251, 0xffffff71 ;  /* 0xffffff71fb4b7836 */ /* 0x000fe40000000000 */
[--C-:B------:R-:W-:Y:S01]  /*7b30*/  IMAD.X R119, R217, 0x1, R225.reuse, P4 ;  /* 0x00000001d9777824 */ /* 0x100fe200020e06e1 */
[----:B------:R-:W-:Y:S01]  /*7b40*/  IADD3 R120, P4, PT, R218, R224, RZ ;  /* 0x000000e0da787210 */ /* 0x000fe20007f9e0ff */
[----:B------:R-:W-:Y:S01]  /*7b50*/  VIADD R122, R251, 0xffffff70 ;  /* 0xffffff70fb7a7836 */ /* 0x000fe20000000000 */
[----:B------:R-:W-:Y:S01]  /*7b60*/  ISETP.GE.U32.AND P6, PT, R75, 0x7fffff32, PT ;  /* 0x7fffff324b00780c */ /* 0x000fe20003fc6070 */
[----:B------:R-:W-:Y:S01]  /*7b70*/  VIADD R124, R251, 0xffffff5e ;  /* 0xffffff5efb7c7836 */ /* 0x000fe20000000000 */
[----:B------:R-:W-:Y:S01]  /*7b80*/  LOP3.LUT R9, R9, 0xffff, RZ, 0xc0, !PT ;  /* 0x0000ffff09097812 */ /* 0x000fe200078ec0ff */
[----:B------:R-:W-:Y:S01]  /*7b90*/  IMAD.X R121, R219, 0x1, R225, P4 ;  /* 0x00000001db797824 */ /* 0x000fe200020e06e1 */
[----:B------:R-:W-:Y:S01]  /*7ba0*/  ISETP.GE.U32.AND P4, PT, R122, 0x7fffff31, PT ;  /* 0x7fffff317a00780c */ /* 0x000fe20003f86070 */
[----:B------:R1:W-:Y:S01]  /*7bb0*/  LDGSTS.E [R249+0x34], desc[UR28][R14.64], !P3 ;  /* 0x000340000ef97fae */ /* 0x0003e2000d9a101c */
[----:B------:R-:W-:Y:S01]  /*7bc0*/  SHF.R.U32.HI R75, RZ, 0xf, R9 ;  /* 0x0000000fff4b7819 */ /* 0x000fe20000011609 */
[----:B------:R-:W-:Y:S01]  /*7bd0*/  VIADD R123, R251, 0xffffff5d ;  /* 0xffffff5dfb7b7836 */ /* 0x000fe20000000000 */
[----:B------:R-:W2:Y:S02]  /*7be0*/  LDC R224, c[0x0][0x3a0] ;  /* 0x0000e800ffe07b82 */ /* 0x000ea40000000800 */
[----:B------:R-:W-:-:S03]  /*7bf0*/  LOP3.LUT P5, RZ, R75, 0x1, RZ, 0xc0, !PT ;  /* 0x000000014bff7812 */ /* 0x000fc600078ac0ff */
[----:B------:R3:W-:Y:S01]  /*7c00*/  LDGSTS.E [R249+0x38], desc[UR28][R16.64], !P6 ;  /* 0x0003800010f97fae */ /* 0x0007e2000f1a101c */
[----:B-1----:R-:W-:-:S03]  /*7c10*/  SHF.R.U32.HI R15, RZ, 0xe, R9 ;  /* 0x0000000eff0f7819 */ /* 0x002fc60000011609 */
[----:B------:R1:W-:Y:S01]  /*7c20*/  LDGSTS.E [R249+0x3c], desc[UR28][R18.64], !P4 ;  /* 0x0003c00012f97fae */ /* 0x0003e2000e1a101c */
[----:B------:R-:W-:-:S05]  /*7c30*/  LOP3.LUT P3, RZ, R15, 0x1, RZ, 0xc0, !PT ;  /* 0x000000010fff7812 */ /* 0x000fca000786c0ff */
[----:B------:R4:W-:Y:S01]  /*7c40*/  LDGSTS.E [R249+0x40], desc[UR28][R20.64], P5 ;  /* 0x0004000014f97fae */ /* 0x0009e2000a9a101c */
[--C-:B---3--:R-:W-:Y:S02]  /*7c50*/  SHF.R.U32.HI R16, RZ, 0xd, R9.reuse ;  /* 0x0000000dff107819 */ /* 0x108fe40000011609 */
[--C-:B------:R-:W-:Y:S02]  /*7c60*/  SHF.R.U32.HI R17, RZ, 0xb, R9.reuse ;  /* 0x0000000bff117819 */ /* 0x100fe40000011609 */
[----:B------:R-:W-:Y:S02]  /*7c70*/  LOP3.LUT P4, RZ, R16, 0x1, RZ, 0xc0, !PT ;  /* 0x0000000110ff7812 */ /* 0x000fe4000788c0ff */
[----:B------:R-:W-:Y:S01]  /*7c80*/  SHF.R.U32.HI R16, RZ, 0xc, R9 ;  /* 0x0000000cff107819 */ /* 0x000fe20000011609 */
[----:B------:R3:W-:Y:S03]  /*7c90*/  LDGSTS.E [R249+0x44], desc[UR28][R22.64], P3 ;  /* 0x0004400016f97fae */ /* 0x0007e600099a101c */
[----:B------:R-:W-:-:S02]  /*7ca0*/  LOP3.LUT P5, RZ, R16, 0x1, RZ, 0xc0, !PT ;  /* 0x0000000110ff7812 */ /* 0x000fc400078ac0ff */
[----:B------:R-:W-:Y:S02]  /*7cb0*/  LOP3.LUT P3, RZ, R17, 0x1, RZ, 0xc0, !PT ;  /* 0x0000000111ff7812 */ /* 0x000fe4000786c0ff */
[--C-:B-1----:R-:W-:Y:S02]  /*7cc0*/  SHF.R.U32.HI R18, RZ, 0xa, R9.reuse ;  /* 0x0000000aff127819 */ /* 0x102fe40000011609 */
[----:B------:R-:W-:Y:S01]  /*7cd0*/  SHF.R.U32.HI R19, RZ, 0x9, R9 ;  /* 0x00000009ff137819 */ /* 0x000fe20000011609 */
[----:B------:R1:W-:Y:S01]  /*7ce0*/  LDGSTS.E [R249+0x48], desc[UR28][R24.64], P4 ;  /* 0x0004800018f97fae */ /* 0x0003e2000a1a101c */
[----:B------:R-:W-:-:S05]  /*7cf0*/  LOP3.LUT P4, RZ, R18, 0x1, RZ, 0xc0, !PT ;  /* 0x0000000112ff7812 */ /* 0x000fca000788c0ff */
[----:B------:R5:W-:Y:S01]  /*7d00*/  LDGSTS.E [R249+0x4c], desc[UR28][R26.64], P5 ;  /* 0x0004c0001af97fae */ /* 0x000be2000a9a101c */
[----:B----4-:R-:W-:-:S03]  /*7d10*/  IADD3 R20, P5, PT, R164, R223, RZ ;  /* 0x000000dfa4147210 */ /* 0x010fc60007fbe0ff */
[----:B------:R4:W-:Y:S01]  /*7d20*/  LDGSTS.E [R249+0x50], desc[UR28][R28.64], P3 ;  /* 0x000500001cf97fae */ /* 0x0009e200099a101c */
[----:B------:R-:W-:Y:S02]  /*7d30*/  LOP3.LUT P3, RZ, R19, 0x1, RZ, 0xc0, !PT ;  /* 0x0000000113ff7812 */ /* 0x000fe4000786c0ff */
[----:B---3--:R-:W-:Y:S01]  /*7d40*/  SHF.R.U32.HI R23, RZ, 0x8, R9 ;  /* 0x00000008ff177819 */ /* 0x008fe20000011609 */
[----:B------:R-:W-:Y:S01]  /*7d50*/  IMAD.X R21, R165, 0x1, R74, P5 ;  /* 0x00000001a5157824 */ /* 0x000fe200028e064a */
[----:B------:R3:W-:Y:S02]  /*7d60*/  LDGSTS.E [R249+0x54], desc[UR28][R30.64], P4 ;  /* 0x000540001ef97fae */ /* 0x0007e4000a1a101c */
[----:B------:R-:W-:Y:S01]  /*7d70*/  LOP3.LUT P5, RZ, R23, 0x1, RZ, 0xc0, !PT ;  /* 0x0000000117ff7812 */ /* 0x000fe200078ac0ff */
[C---:B-1----:R-:W-:Y:S02]  /*7d80*/  VIADD R24, R251.reuse, 0xffffff4d ;  /* 0xffffff4dfb187836 */ /* 0x042fe40000000000 */
[----:B------:R-:W-:-:S04]  /*7d90*/  VIADD R25, R251, 0xffffff4c ;  /* 0xffffff4cfb197836 */ /* 0x000fc80000000000 */
[----:B------:R1:W-:Y:S01]  /*7da0*/  LDGSTS.E [R249+0x58], desc[UR28][R32.64], P3 ;  /* 0x0005800020f97fae */ /* 0x0003e200099a101c */
[----:B------:R-:W-:Y:S01]  /*7db0*/  ISETP.GE.U32.AND P3, PT, R24, 0x7fffff0e, PT ;  /* 0x7fffff0e1800780c */ /* 0x000fe20003f66070 */
[----:B------:R-:W-:Y:S01]  /*7dc0*/  VIADD R24, R251, 0xffffff4e ;  /* 0xffffff4efb187836 */ /* 0x000fe20000000000 */
[----:B------:R-:W-:Y:S01]  /*7dd0*/  ISETP.GE.U32.AND P4, PT, R25, 0x7fffff0d, PT ;  /* 0x7fffff0d1900780c */ /* 0x000fe20003f86070 */
[C---:B------:R-:W-:Y:S02]  /*7de0*/  VIADD R25, R251.reuse, 0xffffff4f ;  /* 0xffffff4ffb197836 */ /* 0x040fe40000000000 */
[----:B------:R1:W-:Y:S01]  /*7df0*/  LDGSTS.E [R249+0x5c], desc[UR28][R34.64], P5 ;  /* 0x0005c00022f97fae */ /* 0x0003e2000a9a101c */
[C---:B-----5:R-:W-:Y:S01]  /*7e00*/  VIADD R26, R251.reuse, 0xffffff48 ;  /* 0xffffff48fb1a7836 */ /* 0x060fe20000000000 */
[----:B------:R-:W-:Y:S01]  /*7e10*/  ISETP.GE.U32.AND P5, PT, R24, 0x7fffff0f, PT ;  /* 0x7fffff0f1800780c */ /* 0x000fe20003fa6070 */
[C---:B------:R-:W-:Y:S01]  /*7e20*/  VIADD R27, R251.reuse, 0xffffff49 ;  /* 0xffffff49fb1b7836 */ /* 0x040fe20000000000 */
[----:B------:R-:W-:Y:S01]  /*7e30*/  SEL R24, RZ, 0x1, P4 ;  /* 0x00000001ff187807 */ /* 0x000fe20002000000 */
[----:B----4-:R-:W-:Y:S01]  /*7e40*/  VIADD R28, R251, 0xffffff4a ;  /* 0xffffff4afb1c7836 */ /* 0x010fe20000000000 */
[----:B------:R-:W-:-:S02]  /*7e50*/  ISETP.GE.U32.AND P4, PT, R25, 0x7fffff10, PT ;  /* 0x7fffff101900780c */ /* 0x000fc40003f86070 */
[----:B------:R-:W-:Y:S01]  /*7e60*/  SEL R25, RZ, 0x1fffe, P3 ;  /* 0x0001fffeff197807 */ /* 0x000fe20001800000 */
[C---:B------:R-:W-:Y:S01]  /*7e70*/  VIADD R29, R251.reuse, 0xffffff4b ;  /* 0xffffff4bfb1d7836 */ /* 0x040fe20000000000 */
[----:B------:R-:W-:Y:S02]  /*7e80*/  ISETP.GE.U32.AND P3, PT, R26, 0x7fffff09, PT ;  /* 0x7fffff091a00780c */ /* 0x000fe40003f66070 */
[----:B------:R-:W-:Y:S02]  /*7e90*/  IADD3 R14, P6, PT, R158, R223, RZ ;  /* 0x000000df9e0e7210 */ /* 0x000fe40007fde0ff */
[----:B------:R-:W-:Y:S01]  /*7ea0*/  SEL R26, RZ, 0x4, P5 ;  /* 0x00000004ff1a7807 */ /* 0x000fe20002800000 */
[----:B---3--:R-:W-:Y:S01]  /*7eb0*/  VIADD R30, R251, 0xffffff44 ;  /* 0xffffff44fb1e7836 */ /* 0x008fe20000000000 */
[----:B------:R-:W-:Y:S02]  /*7ec0*/  ISETP.GE.U32.AND P5, PT, R27, 0x7fffff0a, PT ;  /* 0x7fffff0a1b00780c */ /* 0x000fe40003fa6070 */
[----:B------:R-:W-:Y:S01]  /*7ed0*/  SEL R27, RZ, 0x7fff8, P4 ;  /* 0x0007fff8ff1b7807 */ /* 0x000fe20002000000 */
[----:B------:R-:W-:Y:S01]  /*7ee0*/  VIADD R31, R251, 0xffffff45 ;  /* 0xffffff45fb1f7836 */ /* 0x000fe20000000000 */
[----:B------:R-:W-:Y:S01]  /*7ef0*/  ISETP.GE.U32.AND P4, PT, R28, 0x7fffff0b, PT ;  /* 0x7fffff0b1c00780c */ /* 0x000fe20003f86070 */
[----:B------:R-:W-:Y:S01]  /*7f00*/  IMAD.X R15, R159, 0x1, R74, P6 ;  /* 0x000000019f0f7824 */ /* 0x000fe200030e064a */
[----:B------:R-:W-:Y:S01]  /*7f10*/  SEL R28, RZ, 0x1, P3 ;  /* 0x00000001ff1c7807 */ /* 0x000fe20001800000 */
[----:B-1----:R-:W-:Y:S01]  /*7f20*/  VIADD R32, R251, 0xffffff46 ;  /* 0xffffff46fb207836 */ /* 0x002fe20000000000 */
[----:B------:R-:W-:-:S02]  /*7f30*/  ISETP.GE.U32.AND P3, PT, R29, 0x7fffff0c, PT ;  /* 0x7fffff0c1d00780c */ /* 0x000fc40003f66070 */
[----:B------:R-:W-:Y:S02]  /*7f40*/  IADD3 R16, P6, PT, R160, R223, RZ ;  /* 0x000000dfa0107210 */ /* 0x000fe40007fde0ff */
[----:B------:R-:W-:Y:S01]  /*7f50*/  SEL R29, RZ, 0x1fffe, P5 ;  /* 0x0001fffeff1d7807 */ /* 0x000fe20002800000 */
[C---:B------:R-:W-:Y:S01]  /*7f60*/  VIADD R33, R251.reuse, 0xffffff47 ;  /* 0xffffff47fb217836 */ /* 0x040fe20000000000 */
[----:B------:R-:W-:Y:S02]  /*7f70*/  ISETP.GE.U32.AND P5, PT, R30, 0x7fffff05, PT ;  /* 0x7fffff051e00780c */ /* 0x000fe40003fa6070 */
[----:B------:R-:W-:Y:S01]  /*7f80*/  SEL R30, RZ, 0x4, P4 ;  /* 0x00000004ff1e7807 */ /* 0x000fe20002000000 */
[----:B------:R-:W-:Y:S01]  /*7f90*/  VIADD R34, R251, 0xffffff41 ;  /* 0xffffff41fb227836 */ /* 0x000fe20000000000 */
[----:B------:R-:W-:Y:S01]  /*7fa0*/  ISETP.GE.U32.AND P4, PT, R31, 0x7fffff06, PT ;  /* 0x7fffff061f00780c */ /* 0x000fe20003f86070 */
[----:B------:R-:W-:Y:S01]  /*7fb0*/  IMAD.X R17, R161, 0x1, R74, P6 ;  /* 0x00000001a1117824 */ /* 0x000fe200030e064a */
[----:B------:R-:W-:Y:S01]  /*7fc0*/  SEL R31, RZ, 0x7fff8, P3 ;  /* 0x0007fff8ff1f7807 */ /* 0x000fe20001800000 */
[----:B------:R-:W-:Y:S01]  /*7fd0*/  VIADD R35, R251, 0xffffff42 ;  /* 0xffffff42fb237836 */ /* 0x000fe20000000000 */
[----:B------:R-:W-:-:S02]  /*7fe0*/  ISETP.GE.U32.AND P3, PT, R32, 0x7fffff07, PT ;  /* 0x7fffff072000780c */ /* 0x000fc40003f66070 */
[----:B------:R-:W-:Y:S02]  /*7ff0*/  IADD3 R18, P6, PT, R162, R223, RZ ;  /* 0x000000dfa2127210 */ /* 0x000fe40007fde0ff */
[----:B------:R-:W-:Y:S01]  /*8000*/  SEL R32, RZ, 0x1, P5 ;  /* 0x00000001ff207807 */ /* 0x000fe20002800000 */
[----:B------:R-:W-:Y:S01]  /*8010*/  VIADD R75, R251, 0xffffff43 ;  /* 0xffffff43fb4b7836 */ /* 0x000fe20000000000 */
[----:B------:R-:W-:Y:S02]  /*8020*/  ISETP.GE.U32.AND P5, PT, R33, 0x7fffff08, PT ;  /* 0x7fffff082100780c */ /* 0x000fe40003fa6070 */
[----:B------:R-:W-:Y:S01]  /*8030*/  SEL R33, RZ, 0x1fffe, P4 ;  /* 0x0001fffeff217807 */ /* 0x000fe20002000000 */
[----:B------:R-:W-:Y:S01]  /*8040*/  VIADD R122, R251, 0xffffff5c ;  /* 0xffffff5cfb7a7836 */ /* 0x000fe20000000000 */
[----:B------:R-:W-:Y:S01]  /*8050*/  ISETP.GE.U32.AND P4, PT, R34, 0x7fffff02, PT ;  /* 0x7fffff022200780c */ /* 0x000fe20003f86070 */
[----:B------:R-:W-:Y:S01]  /*8060*/  IMAD.X R19, R163, 0x1, R74, P6 ;  /* 0x00000001a3137824 */ /* 0x000fe200030e064a */
[----:B------:R-:W-:-:S02]  /*8070*/  SEL R34, RZ, 0x4, P3 ;  /* 0x00000004ff227807 */ /* 0x000fc40001800000 */
[----:B------:R-:W-:Y:S02]  /*8080*/  ISETP.GE.U32.AND P3, PT, R35, 0x7fffff03, PT ;  /* 0x7fffff032300780c */ /* 0x000fe40003f66070 */
[----:B------:R-:W-:Y:S02]  /*8090*/  IADD3 R22, P6, PT, R166, R223, RZ ;  /* 0x000000dfa6167210 */ /* 0x000fe40007fde0ff */
[----:B------:R-:W-:Y:S02]  /*80a0*/  SEL R35, RZ, 0x7fff8, P5 ;  /* 0x0007fff8ff237807 */ /* 0x000fe40002800000 */
[----:B------:R-:W-:Y:S01]  /*80b0*/  ISETP.GE.U32.AND P5, PT, R75, 0x7fffff04, PT ;  /* 0x7fffff044b00780c */ /* 0x000fe20003fa6070 */
[C---:B------:R-:W-:Y:S01]  /*80c0*/  VIADD R125, R251.reuse, 0xffffff5f ;  /* 0xffffff5ffb7d7836 */ /* 0x040fe20000000000 */
[----:B------:R-:W-:Y:S01]  /*80d0*/  SEL R75, RZ, 0x1fffe, P4 ;  /* 0x0001fffeff4b7807 */ /* 0x000fe20002000000 */
[----:B------:R-:W-:Y:S01]  /*80e0*/  VIADD R126, R251, 0xffffff58 ;  /* 0xffffff58fb7e7836 */ /* 0x000fe20000000000 */
[----:B------:R-:W-:Y:S01]  /*80f0*/  ISETP.GE.U32.AND P4, PT, R122, 0x7fffff1d, PT ;  /* 0x7fffff1d7a00780c */ /* 0x000fe20003f86070 */
[----:B------:R-:W-:Y:S01]  /*8100*/  IMAD.X R23, R167, 0x1, R74, P6 ;  /* 0x00000001a7177824 */ /* 0x000fe200030e064a */
[----:B------:R-:W-:Y:S01]  /*8110*/  SEL R122, RZ, 0x4, P3 ;  /* 0x00000004ff7a7807 */ /* 0x000fe20001800000 */
[C---:B------:R-:W-:Y:S01]  /*8120*/  VIADD R128, R251.reuse, 0xffffff5a ;  /* 0xffffff5afb807836 */ /* 0x040fe20000000000 */
[----:B------:R-:W-:Y:S01]  /*8130*/  ISETP.GE.U32.AND P3, PT, R124, 0x7fffff1f, PT ;  /* 0x7fffff1f7c00780c */ /* 0x000fe20003f66070 */
[----:B------:R-:W-:Y:S01]  /*8140*/  VIADD R127, R251, 0xffffff59 ;  /* 0xffffff59fb7f7836 */ /* 0x000fe20000000000 */
[----:B------:R-:W-:Y:S01]  /*8150*/  ISETP.GE.U32.AND P6, PT, R123, 0x7fffff1e, PT ;  /* 0x7fffff1e7b00780c */ /* 0x000fe20003fc6070 */
[C---:B------:R-:W-:Y:S01]  /*8160*/  VIADD R129, R251.reuse, 0xffffff5b ;  /* 0xffffff5bfb817836 */ /* 0x040fe20000000000 */
[----:B------:R-:W-:Y:S01]  /*8170*/  SEL R123, RZ, 0x7fff8, P5 ;  /* 0x0007fff8ff7b7807 */ /* 0x000fe20002800000 */
[----:B------:R-:W-:Y:S01]  /*8180*/  VIADD R130, R251, 0xffffff54 ;  /* 0xffffff54fb827836 */ /* 0x000fe20000000000 */
[----:B------:R-:W-:-:S02]  /*8190*/  SEL R124, RZ, 0x1, P4 ;  /* 0x00000001ff7c7807 */ /* 0x000fc40002000000 */
[----:B------:R-:W-:Y:S02]  /*81a0*/  ISETP.GE.U32.AND P5, PT, R125, 0x7fffff20, PT ;  /* 0x7fffff207d00780c */ /* 0x000fe40003fa6070 */
[----:B------:R-:W-:Y:S01]  /*81b0*/  ISETP.GE.U32.AND P4, PT, R126, 0x7fffff19, PT ;  /* 0x7fffff197e00780c */ /* 0x000fe20003f86070 */
[C---:B------:R-:W-:Y:S01]  /*81c0*/  VIADD R132, R251.reuse, 0xffffff56 ;  /* 0xffffff56fb847836 */ /* 0x040fe20000000000 */
[----:B------:R-:W-:Y:S01]  /*81d0*/  SEL R126, RZ, 0x4, P3 ;  /* 0x00000004ff7e7807 */ /* 0x000fe20001800000 */
[----:B------:R-:W-:Y:S01]  /*81e0*/  VIADD R131, R251, 0xffffff55 ;  /* 0xffffff55fb837836 */ /* 0x000fe20000000000 */
[----:B------:R-:W-:Y:S02]  /*81f0*/  SEL R125, RZ, 0x1fffe, P6 ;  /* 0x0001fffeff7d7807 */ /* 0x000fe40003000000 */
[----:B------:R-:W-:Y:S02]  /*8200*/  ISETP.GE.U32.AND P3, PT, R128, 0x7fffff1b, PT ;  /* 0x7fffff1b8000780c */ /* 0x000fe40003f66070 */
[----:B------:R-:W-:Y:S01]  /*8210*/  ISETP.GE.U32.AND P6, PT, R127, 0x7fffff1a, PT ;  /* 0x7fffff1a7f00780c */ /* 0x000fe20003fc6070 */
[C---:B------:R-:W-:Y:S01]  /*8220*/  VIADD R133, R251.reuse, 0xffffff57 ;  /* 0xffffff57fb857836 */ /* 0x040fe20000000000 */
[----:B------:R-:W-:Y:S01]  /*8230*/  SEL R127, RZ, 0x7fff8, P5 ;  /* 0x0007fff8ff7f7807 */ /* 0x000fe20002800000 */
[----:B------:R-:W-:Y:S01]  /*8240*/  VIADD R134, R251, 0xffffff50 ;  /* 0xffffff50fb867836 */ /* 0x000fe20000000000 */
[----:B------:R-:W-:-:S02]  /*8250*/  SEL R128, RZ, 0x1, P4 ;  /* 0x00000001ff807807 */ /* 0x000fc40002000000 */
[----:B------:R-:W-:Y:S02]  /*8260*/  ISETP.GE.U32.AND P5, PT, R129, 0x7fffff1c, PT ;  /* 0x7fffff1c8100780c */ /* 0x000fe40003fa6070 */
[----:B------:R-:W-:Y:S01]  /*8270*/  ISETP.GE.U32.AND P4, PT, R130, 0x7fffff15, PT ;  /* 0x7fffff158200780c */ /* 0x000fe20003f86070 */
[----:B------:R-:W-:Y:S01]  /*8280*/  VIADD R135, R251, 0xffffff51 ;  /* 0xffffff51fb877836 */ /* 0x000fe20000000000 */
[----:B------:R-:W-:Y:S01]  /*8290*/  SEL R130, RZ, 0x4, P3 ;  /* 0x00000004ff827807 */ /* 0x000fe20001800000 */
[----:B------:R-:W-:Y:S01]  /*82a0*/  IMAD.IADD R24, R24, 0x1, R25 ;  /* 0x0000000118187824 */ /* 0x000fe200078e0219 */
[----:B------:R-:W-:Y:S02]  /*82b0*/  SEL R129, RZ, 0x1fffe, P6 ;  /* 0x0001fffeff817807 */ /* 0x000fe40003000000 */
[----:B------:R-:W-:Y:S02]  /*82c0*/  ISETP.GE.U32.AND P3, PT, R132, 0x7fffff17, PT ;  /* 0x7fffff178400780c */ /* 0x000fe40003f66070 */
[----:B------:R-:W-:Y:S01]  /*82d0*/  ISETP.GE.U32.AND P6, PT, R131, 0x7fffff16, PT ;  /* 0x7fffff168300780c */ /* 0x000fe20003fc6070 */
[----:B------:R-:W-:Y:S01]  /*82e0*/  VIADD R136, R251, 0xffffff52 ;  /* 0xffffff52fb887836 */ /* 0x000fe20000000000 */
[----:B------:R-:W-:-:S02]  /*82f0*/  SEL R131, RZ, 0x7fff8, P5 ;  /* 0x0007fff8ff837807 */ /* 0x000fc40002800000 */
[----:B------:R-:W-:Y:S02]  /*8300*/  SEL R132, RZ, 0x1, P4 ;  /* 0x00000001ff847807 */ /* 0x000fe40002000000 */
[----:B------:R-:W-:Y:S02]  /*8310*/  ISETP.GE.U32.AND P5, PT, R133, 0x7fffff18, PT ;  /* 0x7fffff188500780c */ /* 0x000fe40003fa6070 */
[----:B------:R-:W-:Y:S01]  /*8320*/  ISETP.GE.U32.AND P4, PT, R134, 0x7fffff11, PT ;  /* 0x7fffff118600780c */ /* 0x000fe20003f86070 */
[----:B------:R-:W-:Y:S01]  /*8330*/  VIADD R138, R251, 0xffffff40 ;  /* 0xffffff40fb8a7836 */ /* 0x000fe20000000000 */
[----:B------:R-:W-:Y:S01]  /*8340*/  SEL R134, RZ, 0x4, P3 ;  /* 0x00000004ff867807 */ /* 0x000fe20001800000 */
[----:B------:R-:W-:Y:S01]  /*8350*/  IMAD.IADD R28, R28, 0x1, R29 ;  /* 0x000000011c1c7824 */ /* 0x000fe200078e021d */
[----:B------:R-:W-:Y:S02]  /*8360*/  ISETP.GE.U32.AND P3, PT, R135, 0x7fffff12, PT ;  /* 0x7fffff128700780c */ /* 0x000fe40003f66070 */
[----:B------:R-:W-:-:S02]  /*8370*/  LOP3.LUT R24, R24, 0x3, RZ, 0xc0, !PT ;  /* 0x0000000318187812 */ /* 0x000fc400078ec0ff */
[----:B------:R-:W-:Y:S01]  /*8380*/  SEL R135, RZ, 0x7fff8, P5 ;  /* 0x0007fff8ff877807 */ /* 0x000fe20002800000 */
[----:B------:R-:W-:Y:S01]  /*8390*/  VIADD R137, R251, 0xffffff53 ;  /* 0xffffff53fb897836 */ /* 0x000fe20000000000 */
[----:B------:R-:W-:Y:S02]  /*83a0*/  ISETP.GE.U32.AND P5, PT, R136, 0x7fffff13, PT ;  /* 0x7fffff138800780c */ /* 0x000fe40003fa6070 */
[----:B------:R-:W-:Y:S02]  /*83b0*/  SEL R136, RZ, 0x1, P4 ;  /* 0x00000001ff887807 */ /* 0x000fe40002000000 */
[----:B------:R-:W-:Y:S02]  /*83c0*/  SEL R25, RZ, 0x1fffe, P3 ;  /* 0x0001fffeff197807 */ /* 0x000fe40001800000 */
[----:B------:R-:W-:Y:S02]  /*83d0*/  IADD3 R24, PT, PT, R24, R27, R26 ;  /* 0x0000001b18187210 */ /* 0x000fe40007ffe01a */
[----:B------:R-:W-:-:S02]  /*83e0*/  ISETP.GE.U32.AND P3, PT, R138, 0x7fffff01, PT ;  /* 0x7fffff018a00780c */ /* 0x000fc40003f66070 */
[----:B------:R-:W-:Y:S02]  /*83f0*/  LOP3.LUT R28, R28, 0x3, RZ, 0xc0, !PT ;  /* 0x000000031c1c7812 */ /* 0x000fe400078ec0ff */
[----:B------:R-:W-:Y:S01]  /*8400*/  SHF.R.U32.HI R26, RZ, 0x7, R9 ;  /* 0x00000007ff1a7819 */ /* 0x000fe20000011609 */
[----:B------:R-:W-:Y:S01]  /*8410*/  IMAD.IADD R25, R136, 0x1, R25 ;  /* 0x0000000188197824 */ /* 0x000fe200078e0219 */
[----:B------:R-:W-:Y:S02]  /*8420*/  SEL R27, RZ, 0x4, P5 ;  /* 0x00000004ff1b7807 */ /* 0x000fe40002800000 */
[----:B------:R-:W-:Y:S02]  /*8430*/  ISETP.GE.U32.AND P4, PT, R137, 0x7fffff14, PT ;  /* 0x7fffff148900780c */ /* 0x000fe40003f86070 */
[----:B------:R-:W-:Y:S02]  /*8440*/  SEL R29, RZ, 0x1, P3 ;  /* 0x00000001ff1d7807 */ /* 0x000fe40001800000 */
[----:B------:R-:W-:-:S02]  /*8450*/  IADD3 R28, PT, PT, R28, R31, R30 ;  /* 0x0000001f1c1c7210 */ /* 0x000fc40007ffe01e */
[----:B------:R-:W-:Y:S02]  /*8460*/  LOP3.LUT P5, RZ, R26, 0x1, RZ, 0xc0, !PT ;  /* 0x000000011aff7812 */ /* 0x000fe400078ac0ff */
[----:B------:R-:W-:Y:S01]  /*8470*/  SHF.R.U32.HI R30, RZ, 0x6, R9 ;  /* 0x00000006ff1e7819 */ /* 0x000fe20000011609 */
[----:B------:R-:W-:Y:S01]  /*8480*/  IMAD.IADD R29, R29, 0x1, R75 ;  /* 0x000000011d1d7824 */ /* 0x000fe200078e024b */
[----:B------:R-:W-:Y:S02]  /*8490*/  SEL R26, RZ, 0x7fff8, P4 ;  /* 0x0007fff8ff1a7807 */ /* 0x000fe40002000000 */
[----:B------:R-:W-:Y:S02]  /*84a0*/  LOP3.LUT P4, RZ, R30, 0x1, RZ, 0xc0, !PT ;  /* 0x000000011eff7812 */ /* 0x000fe4000788c0ff */
[----:B------:R-:W-:Y:S01]  /*84b0*/  LOP3.LUT R25, R25, 0x3, RZ, 0xc0, !PT ;  /* 0x0000000319197812 */ /* 0x000fe200078ec0ff */
[----:B------:R-:W-:Y:S01]  /*84c0*/  IMAD.IADD R32, R32, 0x1, R33 ;  /* 0x0000000120207824 */ /* 0x000fe200078e0221 */
[----:B------:R-:W-:Y:S01]  /*84d0*/  SEL R133, RZ, 0x1fffe, P6 ;  /* 0x0001fffeff857807 */ /* 0x000fe20003000000 */
[----:B------:R-:W-:Y:S01]  /*84e0*/  IMAD.IADD R128, R128, 0x1, R129 ;  /* 0x0000000180807824 */ /* 0x000fe200078e0281 */
[----:B------:R-:W-:Y:S01]  /*84f0*/  IADD3 R25, PT, PT, R25, R26, R27 ;  /* 0x0000001a19197210 */ /* 0x000fe20007ffe01b */
[----:B------:R1:W-:Y:S01]  /*8500*/  LDGSTS.E [R249+0x60], desc[UR28][R36.64], P5 ;  /* 0x0006000024f97fae */ /* 0x0003e2000a9a101c */
[----:B------:R-:W-:-:S02]  /*8510*/  LOP3.LUT R29, R29, 0x3, RZ, 0xc0, !PT ;  /* 0x000000031d1d7812 */ /* 0x000fc400078ec0ff */
[----:B------:R-:W-:Y:S01]  /*8520*/  SHF.R.U32.HI R26, RZ, 0x5, R9 ;  /* 0x00000005ff1a7819 */ /* 0x000fe20000011609 */
[----:B------:R-:W-:Y:S01]  /*8530*/  IMAD.IADD R132, R132, 0x1, R133 ;  /* 0x0000000184847824 */ /* 0x000fe200078e0285 */
[----:B------:R-:W-:Y:S01]  /*8540*/  LOP3.LUT R32, R32, 0x3, RZ, 0xc0, !PT ;  /* 0x0000000320207812 */ /* 0x000fe200078ec0ff */
[----:B------:R-:W-:Y:S01]  /*8550*/  LDGSTS.E [R249+0x64], desc[UR28][R38.64], P4 ;  /* 0x0006400026f97fae */ /* 0x000fe2000a1a101c */
[----:B------:R-:W-:Y:S02]  /*8560*/  IADD3 R29, PT, PT, R29, R123, R122 ;  /* 0x0000007b1d1d7210 */ /* 0x000fe40007ffe07a */
[----:B------:R-:W-:Y:S02]  /*8570*/  LOP3.LUT P5, RZ, R26, 0x1, RZ, 0xc0, !PT ;  /* 0x000000011aff7812 */ /* 0x000fe400078ac0ff */
[----:B------:R-:W-:Y:S02]  /*8580*/  LOP3.LUT R128, R128, 0x3, RZ, 0xc0, !PT ;  /* 0x0000000380807812 */ /* 0x000fe400078ec0ff */
[----:B------:R-:W-:Y:S01]  /*8590*/  SHF.R.U32.HI R27, RZ, 0x4, R9 ;  /* 0x00000004ff1b7819 */ /* 0x000fe20000011609 */
[----:B------:R-:W-:Y:S01]  /*85a0*/  IMAD.SHL.U32 R28, R28, 0x100, RZ ;  /* 0x000001001c1c7824 */ /* 0x000fe200078e00ff */
[----:B------:R-:W-:-:S02]  /*85b0*/  IADD3 R32, PT, PT, R32, R35, R34 ;  /* 0x0000002320207210 */ /* 0x000fc40007ffe022 */
[----:B------:R-:W-:Y:S01]  /*85c0*/  LOP3.LUT R29, R29, 0xf, RZ, 0xc0, !PT ;  /* 0x0000000f1d1d7812 */ /* 0x000fe200078ec0ff */
[----:B------:R-:W-:Y:S01]  /*85d0*/  IMAD.IADD R124, R124, 0x1, R125 ;  /* 0x000000017c7c7824 */ /* 0x000fe200078e027d */
[----:B------:R-:W-:Y:S02]  /*85e0*/  LOP3.LUT R132, R132, 0x3, RZ, 0xc0, !PT ;  /* 0x0000000384847812 */ /* 0x000fe400078ec0ff */
[----:B------:R-:W-:Y:S01]  /*85f0*/  IADD3 R128, PT, PT, R128, R131, R130 ;  /* 0x0000008380807210 */ /* 0x000fe20007ffe082 */
[----:B------:R3:W-:Y:S01]  /*8600*/  LDGSTS.E [R249+0x68], desc[UR28][R40.64], P5 ;  /* 0x0006800028f97fae */ /* 0x0007e2000a9a101c */
[----:B------:R-:W-:Y:S01]  /*8610*/  LOP3.LUT P4, RZ, R27, 0x1, RZ, 0xc0, !PT ;  /* 0x000000011bff7812 */ /* 0x000fe2000788c0ff */
[----:B------:R-:W-:Y:S01]  /*8620*/  IMAD R29, R32, 0x10, R29 ;  /* 0x00000010201d7824 */ /* 0x000fe200078e021d */
[----:B------:R-:W-:Y:S01]  /*8630*/  IADD3 R132, PT, PT, R132, R135, R134 ;  /* 0x0000008784847210 */ /* 0x000fe20007ffe086 */
[----:B------:R-:W-:Y:S01]  /*8640*/  IMAD.SHL.U32 R128, R128, 0x100, RZ ;  /* 0x0000010080807824 */ /* 0x000fe200078e00ff */
[----:B------:R-:W-:-:S02]  /*8650*/  LOP3.LUT R25, R25, 0xf, RZ, 0xc0, !PT ;  /* 0x0000000f19197812 */ /* 0x000fc400078ec0ff */
[----:B------:R-:W-:Y:S02]  /*8660*/  LOP3.LUT R28, R28, 0xf00, RZ, 0xe2, !PT ;  /* 0x00000f001c1c7812 */ /* 0x000fe400078ee2ff */
[----:B------:R-:W-:Y:S02]  /*8670*/  SHF.R.U32.HI R26, RZ, 0x3, R9 ;  /* 0x00000003ff1a7819 */ /* 0x000fe40000011609 */
[----:B------:R-:W-:Y:S01]  /*8680*/  LOP3.LUT R124, R124, 0x3, RZ, 0xc0, !PT ;  /* 0x000000037c7c7812 */ /* 0x000fe200078ec0ff */
[----:B------:R-:W-:Y:S01]  /*8690*/  IMAD R25, R132, 0x10, R25 ;  /* 0x0000001084197824 */ /* 0x000fe200078e0219 */
[----:B------:R-:W-:Y:S01]  /*86a0*/  LOP3.LUT P5, RZ, R26, 0x1, RZ, 0xc0, !PT ;  /* 0x000000011aff7812 */ /* 0x000fe200078ac0ff */
[----:B------:R-:W-:Y:S01]  /*86b0*/  IMAD R24, R24, 0x1000, R28 ;  /* 0x0000100018187824 */ /* 0x000fe200078e021c */
[----:B------:R-:W-:Y:S01]  /*86c0*/  LOP3.LUT R29, R29, 0xff, RZ, 0xc0, !PT ;  /* 0x000000ff1d1d7812 */ /* 0x000fe200078ec0ff */
[----:B------:R-:W-:Y:S01]  /*86d0*/  LDGSTS.E [R249+0x6c], desc[UR28][R42.64], P4 ;  /* 0x0006c0002af97fae */ /* 0x000fe2000a1a101c */
[----:B------:R-:W-:-:S02]  /*86e0*/  IADD3 R124, PT, PT, R124, R127, R126 ;  /* 0x0000007f7c7c7210 */ /* 0x000fc40007ffe07e */
[----:B------:R-:W-:Y:S02]  /*86f0*/  LOP3.LUT R128, R128, 0xf00, RZ, 0xe2, !PT ;  /* 0x00000f0080807812 */ /* 0x000fe400078ee2ff */
[----:B------:R-:W-:Y:S01]  /*8700*/  SHF.R.U32.HI R26, RZ, 0x2, R9 ;  /* 0x00000002ff1a7819 */ /* 0x000fe20000011609 */
[----:B------:R-:W-:Y:S01]  /*8710*/  IMAD.IADD R29, R24, 0x1, R29 ;  /* 0x00000001181d7824 */ /* 0x000fe200078e021d */
[----:B------:R-:W-:Y:S01]  /*8720*/  LOP3.LUT R25, R25, 0xff, RZ, 0xc0, !PT ;  /* 0x000000ff19197812 */ /* 0x000fe200078ec0ff */
[----:B------:R-:W-:Y:S01]  /*8730*/  IMAD R124, R124, 0x1000, R128 ;  /* 0x000010007c7c7824 */ /* 0x000fe200078e0280 */
[----:B------:R-:W-:Y:S01]  /*8740*/  LOP3.LUT P4, RZ, R26, 0x1, RZ, 0xc0, !PT ;  /* 0x000000011aff7812 */ /* 0x000fe2000788c0ff */
[----:B------:R4:W-:Y:S01]  /*8750*/  LDGSTS.E [R249+0x70], desc[UR28][R44.64], P5 ;  /* 0x000700002cf97fae */ /* 0x0009e2000a9a101c */
[----:B------:R-:W-:Y:S01]  /*8760*/  IADD3 R24, P6, PT, R168, R223, RZ ;  /* 0x000000dfa8187210 */ /* 0x000fe20007fde0ff */
[----:B------:R-:W-:-:S04]  /*8770*/  IMAD.IADD R75, R124, 0x1, R25 ;  /* 0x000000017c4b7824 */ /* 0x000fc800078e0219 */
[--C-:B------:R-:W-:Y:S01]  /*8780*/  IMAD.X R25, R169, 0x1, R74.reuse, P6 ;  /* 0x00000001a9197824 */ /* 0x100fe200030e064a */
[-C--:B------:R-:W-:Y:S02]  /*8790*/  IADD3 R26, P6, PT, R170, R223.reuse, RZ ;  /* 0x000000dfaa1a7210 */ /* 0x080fe40007fde0ff */
[----:B------:R-:W-:Y:S02]  /*87a0*/  SHF.R.U32.HI R9, RZ, 0x1, R9 ;  /* 0x00000001ff097819 */ /* 0x000fe40000011609 */
[----:B------:R-:W-:Y:S01]  /*87b0*/  PRMT R75, R29, 0x5410, R75 ;  /* 0x000054101d4b7816 */ /* 0x000fe2000000004b */
[----:B------:R-:W-:Y:S01]  /*87c0*/  IMAD.X R27, R171, 0x1, R74, P6 ;  /* 0x00000001ab1b7824 */ /* 0x000fe200030e064a */
[----:B------:R5:W-:Y:S01]  /*87d0*/  LDGSTS.E [R249+0x74], desc[UR28][R46.64], P4 ;  /* 0x000740002ef97fae */ /* 0x000be2000a1a101c */
[----:B------:R-:W-:Y:S02]  /*87e0*/  IADD3 R30, P6, PT, R174, R223, RZ ;  /* 0x000000dfae1e7210 */ /* 0x000fe40007fde0ff */
[----:B------:R-:W-:-:S02]  /*87f0*/  LOP3.LUT P4, RZ, R9, 0x1, RZ, 0xc0, !PT ;  /* 0x0000000109ff7812 */ /* 0x000fc4000788c0ff */
[----:B------:R-:W-:Y:S01]  /*8800*/  SHF.R.U64 R9, R75, 0x1f, RZ ;  /* 0x0000001f4b097819 */ /* 0x000fe200000012ff */
[--C-:B------:R-:W-:Y:S01]  /*8810*/  IMAD.X R31, R175, 0x1, R74.reuse, P6 ;  /* 0x00000001af1f7824 */ /* 0x100fe200030e064a */
[-C--:B------:R-:W-:Y:S02]  /*8820*/  IADD3 R28, P5, PT, R172, R223.reuse, RZ ;  /* 0x000000dfac1c7210 */ /* 0x080fe40007fbe0ff */
[----:B------:R-:W-:Y:S02]  /*8830*/  LOP3.LUT P6, RZ, R9, 0x1, RZ, 0xc0, !PT ;  /* 0x0000000109ff7812 */ /* 0x000fe400078cc0ff */
[----:B------:R-:W-:Y:S01]  /*8840*/  SHF.R.U64 R9, R75, 0x1e, RZ ;  /* 0x0000001e4b097819 */ /* 0x000fe200000012ff */
[--C-:B------:R-:W-:Y:S01]  /*8850*/  IMAD.X R29, R173, 0x1, R74.reuse, P5 ;  /* 0x00000001ad1d7824 */ /* 0x100fe200028e064a */
[----:B------:R-:W-:Y:S02]  /*8860*/  IADD3 R32, P5, PT, R176, R223, RZ ;  /* 0x000000dfb0207210 */ /* 0x000fe40007fbe0ff */
[----:B------:R-:W-:Y:S01]  /*8870*/  SHF.R.U64 R34, R75, 0x1d, RZ ;  /* 0x0000001d4b227819 */ /* 0x000fe200000012ff */
[----:B------:R-:W-:Y:S01]  /*8880*/  LDGSTS.E [R249+0x78], desc[UR28][R48.64], P4 ;  /* 0x0007800030f97fae */ /* 0x000fe2000a1a101c */
[----:B------:R-:W-:Y:S01]  /*8890*/  LOP3.LUT P4, RZ, R9, 0x1, RZ, 0xc0, !PT ;  /* 0x0000000109ff7812 */ /* 0x000fe2000788c0ff */
[----:B------:R-:W-:Y:S01]  /*88a0*/  IMAD.X R33, R177, 0x1, R74, P5 ;  /* 0x00000001b1217824 */ /* 0x000fe200028e064a */
[----:B------:R-:W-:Y:S01]  /*88b0*/  SHF.R.U64 R9, R75, 0x1c, RZ ;  /* 0x0000001c4b097819 */ /* 0x000fe200000012ff */
[----:B------:R2:W-:Y:S01]  /*88c0*/  LDGSTS.E [R249+0x7c], desc[UR28][R50.64], !P0 ;  /* 0x0007c00032f97fae */ /* 0x0005e2000c1a101c */
[----:B------:R-:W-:-:S02]  /*88d0*/  LOP3.LUT P5, RZ, R34, 0x1, RZ, 0xc0, !PT ;  /* 0x0000000122ff7812 */ /* 0x000fc400078ac0ff */
[----:B------:R-:W-:Y:S01]  /*88e0*/  LOP3.LUT P0, RZ, R9, 0x1, RZ, 0xc0, !PT ;  /* 0x0000000109ff7812 */ /* 0x000fe2000780c0ff */
[----:B------:R-:W-:Y:S01]  /*88f0*/  LDGSTS.E [R249+0x80], desc[UR28][R52.64], P6 ;  /* 0x0008000034f97fae */ /* 0x000fe2000b1a101c */
[----:B------:R-:W-:Y:S02]  /*8900*/  IADD3 R34, P6, PT, R178, R223, RZ ;  /* 0x000000dfb2227210 */ /* 0x000fe40007fde0ff */
[C---:B------:R-:W-:Y:S02]  /*8910*/  SHF.R.U64 R9, R75.reuse, 0x1b, RZ ;  /* 0x0000001b4b097819 */ /* 0x040fe400000012ff */
[----:B-1----:R-:W-:Y:S01]  /*8920*/  SHF.R.U64 R36, R75, 0x1a, RZ ;  /* 0x0000001a4b247819 */ /* 0x002fe200000012ff */
[----:B------:R-:W-:Y:S01]  /*8930*/  IMAD.X R35, R179, 0x1, R74, P6 ;  /* 0x00000001b3237824 */ /* 0x000fe200030e064a */
[----:B------:R-:W-:Y:S01]  /*8940*/  LOP3.LUT P6, RZ, R9, 0x1, RZ, 0xc0, !PT ;  /* 0x0000000109ff7812 */ /* 0x000fe200078cc0ff */
[----:B------:R1:W-:Y:S01]  /*8950*/  LDGSTS.E [R249+0x84], desc[UR28][R54.64], P4 ;  /* 0x0008400036f97fae */ /* 0x0003e2000a1a101c */
[----:B------:R-:W-:-:S02]  /*8960*/  SHF.R.U64 R9, R75, 0x19, RZ ;  /* 0x000000194b097819 */ /* 0x000fc400000012ff */
[----:B------:R-:W-:Y:S01]  /*8970*/  LOP3.LUT P4, RZ, R36, 0x1, RZ, 0xc0, !PT ;  /* 0x0000000124ff7812 */ /* 0x000fe2000788c0ff */
[----:B------:R1:W-:Y:S01]  /*8980*/  LDGSTS.E [R249+0x88], desc[UR28][R56.64], P5 ;  /* 0x0008800038f97fae */ /* 0x0003e2000a9a101c */
[----:B------:R-:W-:-:S03]  /*8990*/  LOP3.LUT P5, RZ, R9, 0x1, RZ, 0xc0, !PT ;  /* 0x0000000109ff7812 */ /* 0x000fc600078ac0ff */
[----:B------:R-:W-:Y:S01]  /*89a0*/  LDGSTS.E [R249+0x8c], desc[UR28][R58.64], P0 ;  /* 0x0008c0003af97fae */ /* 0x000fe200081a101c */
[-C--:B------:R-:W-:Y:S02]  /*89b0*/  IADD3 R36, P0, PT, R180, R223.reuse, RZ ;  /* 0x000000dfb4247210 */ /* 0x080fe40007f1e0ff */
[----:B------:R-:W-:Y:S01]  /*89c0*/  SHF.R.U64 R9, R75, 0x18, RZ ;  /* 0x000000184b097819 */ /* 0x000fe200000012ff */
[----:B------:R1:W-:Y:S02]  /*89d0*/  LDGSTS.E [R249+0x90], desc[UR28][R60.64], P6 ;  /* 0x000900003cf97fae */ /* 0x0003e4000b1a101c */
[----:B------:R-:W-:Y:S01]  /*89e0*/  IMAD.X R37, R181, 0x1, R74, P0 ;  /* 0x00000001b5257824 */ /* 0x000fe200000e064a */
[----:B------:R-:W-:Y:S01]  /*89f0*/  LOP3.LUT P0, RZ, R9, 0x1, RZ, 0xc0, !PT ;  /* 0x0000000109ff7812 */ /* 0x000fe2000780c0ff */
[----:B------:R-:W-:Y:S01]  /*8a00*/  LDGSTS.E [R249+0x94], desc[UR28][R62.64], P4 ;  /* 0x000940003ef97fae */ /* 0x000fe2000a1a101c */
[----:B------:R-:W-:Y:S02]  /*8a10*/  SHF.R.U64 R9, R75, 0x17, RZ ;  /* 0x000000174b097819 */ /* 0x000fe400000012ff */
[----:B---3--:R-:W-:Y:S01]  /*8a20*/  IADD3 R40, P4, PT, R184, R223, RZ ;  /* 0x000000dfb8287210 */ /* 0x008fe20007f9e0ff */
[----:B------:R3:W-:Y:S01]  /*8a30*/  LDGSTS.E [R249+0x98], desc[UR28][R64.64], P5 ;  /* 0x0009800040f97fae */ /* 0x0007e2000a9a101c */
[----:B------:R-:W-:-:S02]  /*8a40*/  LOP3.LUT P5, RZ, R9, 0x1, RZ, 0xc0, !PT ;  /* 0x0000000109ff7812 */ /* 0x000fc400078ac0ff */
[----:B------:R-:W-:Y:S01]  /*8a50*/  SHF.R.U64 R9, R75, 0x16, RZ ;  /* 0x000000164b097819 */ /* 0x000fe200000012ff */
[----:B------:R-:W-:-:S03]  /*8a60*/  IMAD.X R41, R185, 0x1, R74, P4 ;  /* 0x00000001b9297824 */ /* 0x000fc600020e064a */
[----:B------:R-:W-:Y:S01]  /*8a70*/  LOP3.LUT P4, RZ, R9, 0x1, RZ, 0xc0, !PT ;  /* 0x0000000109ff7812 */ /* 0x000fe2000788c0ff */
[----:B------:R1:W-:Y:S01]  /*8a80*/  LDGSTS.E [R249+0x9c], desc[UR28][R66.64], P0 ;  /* 0x0009c00042f97fae */ /* 0x0003e200081a101c */
[C---:B----4-:R-:W-:Y:S02]  /*8a90*/  SHF.R.U64 R44, R75.reuse, 0x15, RZ ;  /* 0x000000154b2c7819 */ /* 0x050fe400000012ff */
[----:B------:R-:W-:Y:S02]  /*8aa0*/  SHF.R.U64 R9, R75, 0x14, RZ ;  /* 0x000000144b097819 */ /* 0x000fe400000012ff */
[----:B------:R-:W-:Y:S01]  /*8ab0*/  LOP3.LUT P0, RZ, R44, 0x1, RZ, 0xc0, !PT ;  /* 0x000000012cff7812 */ /* 0x000fe2000780c0ff */
[----:B------:R4:W-:Y:S01]  /*8ac0*/  LDGSTS.E [R249+0xa0], desc[UR28][R72.64], P5 ;  /* 0x000a000048f97fae */ /* 0x0009e2000a9a101c */
[----:B------:R-:W-:Y:S02]  /*8ad0*/  LOP3.LUT P5, RZ, R9, 0x1, RZ, 0xc0, !PT ;  /* 0x0000000109ff7812 */ /* 0x000fe400078ac0ff */
[----:B------:R-:W-:-:S03]  /*8ae0*/  SHF.R.U64 R9, R75, 0x13, RZ ;  /* 0x000000134b097819 */ /* 0x000fc600000012ff */
[----:B------:R1:W-:Y:S01]  /*8af0*/  LDGSTS.E [R249+0xa4], desc[UR28][R76.64], P4 ;  /* 0x000a40004cf97fae */ /* 0x0003e2000a1a101c */
[----:B------:R-:W-:Y:S02]  /*8b00*/  LOP3.LUT P4, RZ, R9, 0x1, RZ, 0xc0, !PT ;  /* 0x0000000109ff7812 */ /* 0x000fe4000788c0ff */
[C---:B------:R-:W-:Y:S02]  /*8b10*/  SHF.R.U64 R9, R75.reuse, 0x12, RZ ;  /* 0x000000124b097819 */ /* 0x040fe400000012ff */
[----:B-----5:R-:W-:Y:S01]  /*8b20*/  SHF.R.U64 R46, R75, 0x11, RZ ;  /* 0x000000114b2e7819 */ /* 0x020fe200000012ff */
[----:B------:R1:W-:Y:S01]  /*8b30*/  LDGSTS.E [R249+0xa8], desc[UR28][R78.64], P0 ;  /* 0x000a80004ef97fae */ /* 0x0003e200081a101c */
[----:B------:R-:W-:Y:S02]  /*8b40*/  LOP3.LUT P0, RZ, R9, 0x1, RZ, 0xc0, !PT ;  /* 0x0000000109ff7812 */ /* 0x000fe4000780c0ff */
[----:B------:R-:W-:Y:S01]  /*8b50*/  SHF.R.U64 R9, R75, 0x10, RZ ;  /* 0x000000104b097819 */ /* 0x000fe200000012ff */
[----:B------:R1:W-:Y:S01]  /*8b60*/  LDGSTS.E [R249+0xac], desc[UR28][R80.64], P5 ;  /* 0x000ac00050f97fae */ /* 0x0003e2000a9a101c */
[----:B------:R-:W-:-:S03]  /*8b70*/  LOP3.LUT P5, RZ, R46, 0x1, RZ, 0xc0, !PT ;  /* 0x000000012eff7812 */ /* 0x000fc600078ac0ff */
[----:B------:R1:W-:Y:S01]  /*8b80*/  LDGSTS.E [R249+0xb0], desc[UR28][R82.64], P4 ;  /* 0x000b000052f97fae */ /* 0x0003e2000a1a101c */
[----:B------:R-:W-:Y:S02]  /*8b90*/  LOP3.LUT P4, RZ, R9, 0x1, RZ, 0xc0, !PT ;  /* 0x0000000109ff7812 */ /* 0x000fe4000788c0ff */
[----:B------:R-:W-:-:S03]  /*8ba0*/  SHF.R.U64 R9, R75, 0xf, RZ ;  /* 0x0000000f4b097819 */ /* 0x000fc600000012ff */
[----:B------:R1:W-:Y:S01]  /*8bb0*/  LDGSTS.E [R249+0xb4], desc[UR28][R84.64], P0 ;  /* 0x000b400054f97fae */ /* 0x0003e200081a101c */
[----:B------:R-:W-:Y:S02]  /*8bc0*/  LOP3.LUT P0, RZ, R9, 0x1, RZ, 0xc0, !PT ;  /* 0x0000000109ff7812 */ /* 0x000fe4000780c0ff */
[----:B------:R-:W-:Y:S01]  /*8bd0*/  SHF.R.U64 R9, R75, 0xe, RZ ;  /* 0x0000000e4b097819 */ /* 0x000fe200000012ff */
[----:B------:R3:W-:Y:S04]  /*8be0*/  LDGSTS.E [R249+0xb8], desc[UR28][R86.64], P5 ;  /* 0x000b800056f97fae */ /* 0x0007e8000a9a101c */
[----:B------:R3:W-:Y:S01]  /*8bf0*/  LDGSTS.E [R249+0xbc], desc[UR28][R88.64], P4 ;  /* 0x000bc00058f97fae */ /* 0x0007e2000a1a101c */
[----:B--2---:R-:W-:Y:S02]  /*8c00*/  IADD3 R50, P4, PT, R194, R223, RZ ;  /* 0x000000dfc2327210 */ /* 0x004fe40007f9e0ff */
[----:B------:R-:W-:-:S02]  /*8c10*/  LOP3.LUT P5, RZ, R9, 0x1, RZ, 0xc0, !PT ;  /* 0x0000000109ff7812 */ /* 0x000fc400078ac0ff */
[----:B------:R-:W-:Y:S01]  /*8c20*/  SHF.R.U64 R9, R75, 0xd, RZ ;  /* 0x0000000d4b097819 */ /* 0x000fe200000012ff */
[----:B------:R-:W-:Y:S01]  /*8c30*/  IMAD.X R51, R195, 0x1, R74, P4 ;  /* 0x00000001c3337824 */ /* 0x000fe200020e064a */
[----:B-1----:R-:W-:Y:S01]  /*8c40*/  SHF.R.U64 R54, R75, 0xc, RZ ;  /* 0x0000000c4b367819 */ /* 0x002fe200000012ff */
[----:B------:R1:W-:Y:S01]  /*8c50*/  LDGSTS.E [R249+0xc0], desc[UR28][R90.64], P0 ;  /* 0x000c00005af97fae */ /* 0x0003e200081a101c */
[----:B------:R-:W-:Y:S02]  /*8c60*/  LOP3.LUT P4, RZ, R9, 0x1, RZ, 0xc0, !PT ;  /* 0x0000000109ff7812 */ /* 0x000fe4000788c0ff */
[----:B------:R-:W-:Y:S02]  /*8c70*/  SHF.R.U64 R9, R75, 0xb, RZ ;  /* 0x0000000b4b097819 */ /* 0x000fe400000012ff */
[----:B------:R-:W-:-:S03]  /*8c80*/  LOP3.LUT P0, RZ, R54, 0x1, RZ, 0xc0, !PT ;  /* 0x0000000136ff7812 */ /* 0x000fc6000780c0ff */
[----:B------:R1:W-:Y:S01]  /*8c90*/  LDGSTS.E [R249+0xc4], desc[UR28][R92.64], P5 ;  /* 0x000c40005cf97fae */ /* 0x0003e2000a9a101c */
[----:B------:R-:W-:Y:S02]  /*8ca0*/  LOP3.LUT P5, RZ, R9, 0x1, RZ, 0xc0, !PT ;  /* 0x0000000109ff7812 */ /* 0x000fe400078ac0ff */
[----:B------:R-:W-:-:S03]  /*8cb0*/  SHF.R.U64 R9, R75, 0xa, RZ ;  /* 0x0000000a4b097819 */ /* 0x000fc600000012ff */
[----:B------:R1:W-:Y:S01]  /*8cc0*/  LDGSTS.E [R249+0xc8], desc[UR28][R94.64], P4 ;  /* 0x000c80005ef97fae */ /* 0x0003e2000a1a101c */
[----:B------:R-:W-:Y:S01]  /*8cd0*/  LOP3.LUT P4, RZ, R9, 0x1, RZ, 0xc0, !PT ;  /* 0x0000000109ff7812 */ /* 0x000fe2000788c0ff */
[----:B------:R-:W2:Y:S01]  /*8ce0*/  S2R R225, SR_TID.X ;  /* 0x0000000000e17919 */ /* 0x000ea20000002100 */
[----:B------:R-:W-:Y:S02]  /*8cf0*/  IADD3 R38, P6, PT, R182, R223, RZ ;  /* 0x000000dfb6267210 */ /* 0x000fe40007fde0ff */
[C---:B------:R-:W-:Y:S01]  /*8d00*/  SHF.R.U64 R9, R75.reuse, 0x9, RZ ;  /* 0x000000094b097819 */ /* 0x040fe200000012ff */
[----:B------:R1:W-:Y:S01]  /*8d10*/  LDGSTS.E [R249+0xcc], desc[UR28][R96.64], P0 ;  /* 0x000cc00060f97fae */ /* 0x0003e200081a101c */
[----:B------:R-:W-:Y:S01]  /*8d20*/  SHF.R.U64 R56, R75, 0x8, RZ ;  /* 0x000000084b387819 */ /* 0x000fe200000012ff */
[----:B------:R-:W-:Y:S01]  /*8d30*/  IMAD.X R39, R183, 0x1, R74, P6 ;  /* 0x00000001b7277824 */ /* 0x000fe200030e064a */
[----:B------:R-:W-:Y:S01]  /*8d40*/  LOP3.LUT P0, RZ, R9, 0x1, RZ, 0xc0, !PT ;  /* 0x0000000109ff7812 */ /* 0x000fe2000780c0ff */
[----:B------:R1:W-:Y:S01]  /*8d50*/  LDGSTS.E [R249+0xd0], desc[UR28][R98.64], P5 ;  /* 0x000d000062f97fae */ /* 0x0003e2000a9a101c */
[----:B------:R-:W-:-:S02]  /*8d60*/  SHF.R.U64 R9, R75, 0x7, RZ ;  /* 0x000000074b097819 */ /* 0x000fc400000012ff */
[-C--:B------:R-:W-:Y:S01]  /*8d70*/  IADD3 R42, P6, PT, R186, R223.reuse, RZ ;  /* 0x000000dfba2a7210 */ /* 0x080fe20007fde0ff */
[----:B------:R1:W-:Y:S01]  /*8d80*/  LDGSTS.E [R249+0xd4], desc[UR28][R100.64], P4 ;  /* 0x000d400064f97fae */ /* 0x0003e2000a1a101c */
[----:B------:R-:W-:Y:S02]  /*8d90*/  LOP3.LUT P5, RZ, R56, 0x1, RZ, 0xc0, !PT ;  /* 0x0000000138ff7812 */ /* 0x000fe400078ac0ff */
[----:B------:R-:W-:Y:S01]  /*8da0*/  LOP3.LUT P4, RZ, R9, 0x1, RZ, 0xc0, !PT ;  /* 0x0000000109ff7812 */ /* 0x000fe2000788c0ff */
[----:B------:R-:W-:Y:S01]  /*8db0*/  IMAD.X R43, R187, 0x1, R74, P6 ;  /* 0x00000001bb2b7824 */ /* 0x000fe200030e064a */
[----:B------:R-:W-:Y:S02]  /*8dc0*/  IADD3 R44, P6, PT, R188, R223, RZ ;  /* 0x000000dfbc2c7210 */ /* 0x000fe40007fde0ff */
[----:B------:R-:W5:Y:S01]  /*8dd0*/  LDC R188, c[0x0][0x3a0] ;  /* 0x0000e800ffbc7b82 */ /* 0x000f620000000800 */
[----:B------:R-:W-:Y:S01]  /*8de0*/  SHF.R.U64 R9, R75, 0x6, RZ ;  /* 0x000000064b097819 */ /* 0x000fe200000012ff */
[----:B------:R1:W-:Y:S03]  /*8df0*/  LDGSTS.E [R249+0xd8], desc[UR28][R102.64], P0 ;  /* 0x000d800066f97fae */ /* 0x0003e600081a101c */
[----:B------:R-:W-:-:S02]  /*8e00*/  LOP3.LUT P0, RZ, R9, 0x1, RZ, 0xc0, !PT ;  /* 0x0000000109ff7812 */ /* 0x000fc4000780c0ff */
[----:B------:R-:W-:Y:S01]  /*8e10*/  SHF.R.U64 R9, R75, 0x5, RZ ;  /* 0x000000054b097819 */ /* 0x000fe200000012ff */
[----:B------:R1:W-:Y:S04]  /*8e20*/  LDGSTS.E [R249+0xdc], desc[UR28][R104.64], P5 ;  /* 0x000dc00068f97fae */ /* 0x0003e8000a9a101c */
[----:B------:R1:W-:Y:S01]  /*8e30*/  LDGSTS.E [R249+0xe0], desc[UR28][R106.64], P4 ;  /* 0x000e00006af97fae */ /* 0x0003e2000a1a101c */
[----:B------:R-:W-:Y:S02]  /*8e40*/  IADD3 R60, P4, PT, R204, R223, RZ ;  /* 0x000000dfcc3c7210 */ /* 0x000fe40007f9e0ff */
[----:B------:R-:W-:Y:S02]  /*8e50*/  LOP3.LUT P5, RZ, R9, 0x1, RZ, 0xc0, !PT ;  /* 0x0000000109ff7812 */ /* 0x000fe400078ac0ff */
[----:B------:R-:W-:Y:S01]  /*8e60*/  SHF.R.U64 R9, R75, 0x4, RZ ;  /* 0x000000044b097819 */ /* 0x000fe200000012ff */
[----:B------:R-:W-:Y:S01]  /*8e70*/  IMAD.X R61, R205, 0x1, R74, P4 ;  /* 0x00000001cd3d7824 */ /* 0x000fe200020e064a */
[----:B--2---:R-:W-:Y:S01]  /*8e80*/  LOP3.LUT R225, R225, 0x3f, RZ, 0xc0, !PT ;  /* 0x0000003fe1e17812 */ /* 0x004fe200078ec0ff */
[----:B------:R-:W-:Y:S01]  /*8e90*/  VIADD R224, R224, 0xffffff80 ;  /* 0xffffff80e0e07836 */ /* 0x000fe20000000000 */
[----:B------:R-:W-:Y:S01]  /*8ea0*/  LOP3.LUT P4, RZ, R9, 0x1, RZ, 0xc0, !PT ;  /* 0x0000000109ff7812 */ /* 0x000fe2000788c0ff */
[----:B------:R1:W-:Y:S01]  /*8eb0*/  LDGSTS.E [R249+0xe4], desc[UR28][R108.64], P0 ;  /* 0x000e40006cf97fae */ /* 0x0003e200081a101c */
[----:B---3--:R-:W-:-:S02]  /*8ec0*/  SHF.R.U64 R64, R75, 0x3, RZ ;  /* 0x000000034b407819 */ /* 0x008fc400000012ff */
[----:B------:R-:W-:Y:S01]  /*8ed0*/  ISETP.GE.AND P0, PT, R225, R224, PT ;  /* 0x000000e0e100720c */ /* 0x000fe20003f06270 */
[--C-:B------:R-:W-:Y:S01]  /*8ee0*/  IMAD.X R45, R189, 0x1, R74.reuse, P6 ;  /* 0x00000001bd2d7824 */ /* 0x100fe200030e064a */
[----:B------:R-:W-:Y:S01]  /*8ef0*/  IADD3 R46, P6, PT, R190, R223, RZ ;  /* 0x000000dfbe2e7210 */ /* 0x000fe20007fde0ff */
[----:B-----5:R-:W-:Y:S01]  /*8f00*/  VIADD R188, R188, 0x3f ;  /* 0x0000003fbcbc7836 */ /* 0x020fe20000000000 */
[----:B------:R-:W-:Y:S01]  /*8f10*/  SEL R9, RZ, 0x4, P0 ;  /* 0x00000004ff097807 */ /* 0x000fe20000000000 */
[----:B------:R1:W-:Y:S01]  /*8f20*/  LDGSTS.E [R249+0xe8], desc[UR28][R110.64], P5 ;  /* 0x000e80006ef97fae */ /* 0x0003e2000a9a101c */
[----:B------:R-:W-:Y:S01]  /*8f30*/  LOP3.LUT P0, RZ, R64, 0x1, RZ, 0xc0, !PT ;  /* 0x0000000140ff7812 */ /* 0x000fe2000780c0ff */
[----:B------:R-:W-:Y:S01]  /*8f40*/  IMAD.X R47, R191, 0x1, R74, P6 ;  /* 0x00000001bf2f7824 */ /* 0x000fe200030e064a */
[----:B------:R-:W-:Y:S01]  /*8f50*/  ISETP.GT.AND P5, PT, R188, 0xbf, PT ;  /* 0x000000bfbc00780c */ /* 0x000fe20003fa4270 */
[----:B------:R1:W-:Y:S01]  /*8f60*/  LDGSTS.E [R249+0xec], desc[UR28][R112.64], P4 ;  /* 0x000ec00070f97fae */ /* 0x0003e2000a1a101c */
[----:B------:R-:W-:-:S02]  /*8f70*/  SHF.R.U64 R65, R75, 0x2, RZ ;  /* 0x000000024b417819 */ /* 0x000fc400000012ff */
[-C--:B------:R-:W-:Y:S02]  /*8f80*/  IADD3 R64, P4, PT, R208, R223.reuse, RZ ;  /* 0x000000dfd0407210 */ /* 0x080fe40007f9e0ff */
[-C--:B------:R-:W-:Y:S02]  /*8f90*/  IADD3 R48, P6, PT, R192, R223.reuse, RZ ;  /* 0x000000dfc0307210 */ /* 0x080fe40007fde0ff */
[----:B------:R-:W-:Y:S02]  /*8fa0*/  SHF.R.U64 R75, R75, 0x1, RZ ;  /* 0x000000014b4b7819 */ /* 0x000fe400000012ff */
[----:B------:R-:W-:Y:S01]  /*8fb0*/  SEL R9, R9, RZ, P5 ;  /* 0x000000ff09097207 */ /* 0x000fe20002800000 */
[----:B------:R1:W-:Y:S01]  /*8fc0*/  LDGSTS.E [R249+0xf0], desc[UR28][R114.64], P0 ;  /* 0x000f000072f97fae */ /* 0x0003e200081a101c */
[----:B------:R-:W-:Y:S01]  /*8fd0*/  LOP3.LUT P5, RZ, R65, 0x1, RZ, 0xc0, !PT ;  /* 0x0000000141ff7812 */ /* 0x000fe200078ac0ff */
[--C-:B------:R-:W-:Y:S01]  /*8fe0*/  IMAD.X R65, R209, 0x1, R74.reuse, P4 ;  /* 0x00000001d1417824 */ /* 0x100fe200020e064a */
[----:B------:R-:W-:Y:S01]  /*8ff0*/  LOP3.LUT P4, RZ, R75, 0x1, RZ, 0xc0, !PT ;  /* 0x000000014bff7812 */ /* 0x000fe2000788c0ff */
[----:B------:R-:W-:Y:S01]  /*9000*/  IMAD.X R49, R193, 0x1, R74, P6 ;  /* 0x00000001c1317824 */ /* 0x000fe200030e064a */
[----:B------:R-:W-:-:S02]  /*9010*/  IADD3 R52, P6, PT, R196, R223, RZ ;  /* 0x000000dfc4347210 */ /* 0x000fc40007fde0ff */
[----:B------:R-:W-:-:S03]  /*9020*/  ISETP.NE.U32.AND P0, PT, R9, RZ, PT ;  /* 0x000000ff0900720c */ /* 0x000fc60003f05070 */
[----:B------:R-:W-:Y:S01]  /*9030*/  IMAD.X R53, R197, 0x1, R74, P6 ;  /* 0x00000001c5357824 */ /* 0x000fe200030e064a */
[----:B------:R-:W-:-:S03]  /*9040*/  IADD3 R54, P6, PT, R198, R223, RZ ;  /* 0x000000dfc6367210 */ /* 0x000fc60007fde0ff */
[----:B------:R1:W-:Y:S02]  /*9050*/  LDGSTS.E [R249+0xf4], desc[UR28][R116.64], P5 ;  /* 0x000f400074f97fae */ /* 0x0003e4000a9a101c */
[--C-:B------:R-:W-:Y:S01]  /*9060*/  IMAD.X R55, R199, 0x1, R74.reuse, P6 ;  /* 0x00000001c7377824 */ /* 0x100fe200030e064a */
[----:B------:R-:W-:Y:S01]  /*9070*/  IADD3 R56, P6, PT, R200, R223, RZ ;  /* 0x000000dfc8387210 */ /* 0x000fe20007fde0ff */
[----:B------:R1:W-:Y:S04]  /*9080*/  LDGSTS.E [R249+0xf8], desc[UR28][R118.64], P4 ;  /* 0x000f800076f97fae */ /* 0x0003e8000a1a101c */
[----:B------:R1:W-:Y:S01]  /*9090*/  LDGSTS.E [R249+0xfc], desc[UR28][R120.64], !P3 ;  /* 0x000fc00078f97fae */ /* 0x0003e2000d9a101c */
[----:B------:R-:W-:-:S03]  /*90a0*/  IMAD.X R57, R201, 0x1, R74, P6 ;  /* 0x00000001c9397824 */ /* 0x000fc600030e064a */
[----:B------:R-:W0:Y:S01]  /*90b0*/  LDGDEPBAR ;  /* 0x00000000000079af */ /* 0x000e220000000000 */
[----:B------:R-:W-:-:S03]  /*90c0*/  IADD3 R58, P6, PT, R202, R223, RZ ;  /* 0x000000dfca3a7210 */ /* 0x000fc60007fde0ff */
[----:B------:R1:W-:Y:S04]  /*90d0*/  LDGSTS.E [R247+0x18000], desc[UR28][R4.64], P0 ;  /* 0x1800000004f77fae */ /* 0x0003e800081a101c */
[----:B------:R1:W-:Y:S04]  /*90e0*/  LDGSTS.E [R247+0x18400], desc[UR28][R6.64], P0 ;  /* 0x1840000006f77fae */ /* 0x0003e800081a101c */
[----:B------:R1:W-:Y:S04]  /*90f0*/  LDGSTS.E [R247+0x18800], desc[UR28][R10.64], P0 ;  /* 0x188000000af77fae */ /* 0x0003e800081a101c */
[----:B------:R1:W-:Y:S04]  /*9100*/  LDGSTS.E [R247+0x18c00], desc[UR28][R12.64], P0 ;  /* 0x18c000000cf77fae */ /* 0x0003e800081a101c */
[----:B------:R1:W-:Y:S01]  /*9110*/  LDGSTS.E [R247+0x19000], desc[UR28][R14.64], P0 ;  /* 0x190000000ef77fae */ /* 0x0003e200081a101c */
[----:B------:R-:W-:-:S03]  /*9120*/  IMAD.X R59, R203, 0x1, R74, P6 ;  /* 0x00000001cb3b7824 */ /* 0x000fc600030e064a */
[----:B------:R1:W-:Y:S01]  /*9130*/  LDGSTS.E [R247+0x19400], desc[UR28][R16.64], P0 ;  /* 0x1940000010f77fae */ /* 0x0003e200081a101c */
        /* <DEDUP_REMOVED lines=16> */
[----:B----4-:R-:W-:-:S03]  /*9240*/  IADD3 R72, P6, PT, R220, R223, RZ ;  /* 0x000000dfdc487210 */ /* 0x010fc60007fde0ff */
[----:B------:R1:W-:Y:S04]  /*9250*/  LDGSTS.E [R69+0x18a00], desc[UR28][R42.64], P0 ;  /* 0x18a000002a457fae */ /* 0x0003e800081a101c */
[----:B------:R1:W-:Y:S04]  /*9260*/  LDGSTS.E [R69+0x18e00], desc[UR28][R44.64], P0 ;  /* 0x18e000002c457fae */ /* 0x0003e800081a101c */
[----:B------:R1:W-:Y:S04]  /*9270*/  LDGSTS.E [R69+0x19200], desc[UR28][R46.64], P0 ;  /* 0x192000002e457fae */ /* 0x0003e800081a101c */
[----:B------:R1:W-:Y:S04]  /*9280*/  LDGSTS.E [R69+0x19600], desc[UR28][R48.64], P0 ;  /* 0x1960000030457fae */ /* 0x0003e800081a101c */
[----:B------:R1:W-:Y:S01]  /*9290*/  LDGSTS.E [R69+0x19a00], desc[UR28][R50.64], P0 ;  /* 0x19a0000032457fae */ /* 0x0003e200081a101c */
[----:B------:R-:W-:-:S03]  /*92a0*/  IMAD.X R73, R221, 0x1, R74, P6 ;  /* 0x00000001dd497824 */ /* 0x000fc600030e064a */
[----:B------:R1:W-:Y:S04]  /*92b0*/  LDGSTS.E [R69+0x19e00], desc[UR28][R52.64], P0 ;  /* 0x19e0000034457fae */ /* 0x0003e800081a101c */
[----:B------:R1:W-:Y:S04]  /*92c0*/  LDGSTS.E [R68+0x18300], desc[UR28][R54.64], P0 ;  /* 0x1830000036447fae */ /* 0x0003e800081a101c */
[----:B------:R1:W-:Y:S04]  /*92d0*/  LDGSTS.E [R68+0x18700], desc[UR28][R56.64], P0 ;  /* 0x1870000038447fae */ /* 0x0003e800081a101c */
[----:B------:R1:W-:Y:S04]  /*92e0*/  LDGSTS.E [R68+0x18b00], desc[UR28][R58.64], P0 ;  /* 0x18b000003a447fae */ /* 0x0003e800081a101c */
[----:B------:R1:W-:Y:S04]  /*92f0*/  STL [R1+0x44], R223 ;  /* 0x000044df01007387 */ /* 0x0003e80000100800 */
[----:B------:R1:W-:Y:S04]  /*9300*/  LDGSTS.E [R68+0x18f00], desc[UR28][R60.64], P0 ;  /* 0x18f000003c447fae */ /* 0x0003e800081a101c */
[----:B------:R1:W-:Y:S04]  /*9310*/  LDGSTS.E [R68+0x19300], desc[UR28][R62.64], P0 ;  /* 0x193000003e447fae */ /* 0x0003e800081a101c */
[----:B------:R1:W-:Y:S04]  /*9320*/  LDGSTS.E [R68+0x19700], desc[UR28][R64.64], P0 ;  /* 0x1970000040447fae */ /* 0x0003e800081a101c */
[----:B------:R1:W-:Y:S04]  /*9330*/  LDGSTS.E [R68+0x19b00], desc[UR28][R66.64], P0 ;  /* 0x19b0000042447fae */ /* 0x0003e800081a101c */
[----:B------:R1:W-:Y:S01]  /*9340*/  LDGSTS.E [R68+0x19f00], desc[UR28][R72.64], P0 ;  /* 0x19f0000048447fae */ /* 0x0003e200081a101c */
[----:B------:R-:W-:Y:S01]  /*9350*/  ISETP.GE.AND P0, PT, R188, 0x80, PT ;  /* 0x00000080bc00780c */ /* 0x000fe20003f06270 */
[----:B------:R-:W-:-:S02]  /*9360*/  UMOV UR4, URZ ;  /* 0x000000ff00047c82 */ /* 0x000fc40008000000 */
[----:B------:R-:W0:Y:S01]  /*9370*/  LDGDEPBAR ;  /* 0x00000000000079af */ /* 0x000e220000000000 */
[----:B------:R-:W-:-:S09]  /*9380*/  ISETP.GE.AND P5, PT, R188, 0x40, PT ;  /* 0x00000040bc00780c */ /* 0x000fd20003fa6270 */
[----:B-1----:R-:W-:Y:S05]  /*9390*/  @!P0 BRA `(.L_x_8) ;  /* 0x0000004800f48947 */ /* 0x002fea0003800000 */
[----:B------:R-:W2:Y:S01]  /*93a0*/  LDL R228, [R1+0x38] ;  /* 0x0000380001e47983 */ /* 0x000ea20000100800 */
[----:B------:R-:W-:Y:S01]  /*93b0*/  SHF.R.S32.HI R203, RZ, 0x1f, R248 ;  /* 0x0000001fffcb7819 */ /* 0x000fe200000114f8 */
[----:B------:R-:W1:Y:S02]  /*93c0*/  LDC.64 R6, c[0x0][0x380] ;  /* 0x0000e000ff067b82 */ /* 0x000e640000000a00 */
[----:B------:R-:W3:Y:S04]  /*93d0*/  LDL.LU R226, [R1+0x5c] ;  /* 0x00005c0001e27983 */ /* 0x000ee80000300800 */
[----:B------:R-:W4:Y:S01]  /*93e0*/  LDL.LU R224, [R1+0x60] ;  /* 0x0000600001e07983 */ /* 0x000f220000300800 */
[----:B------:R-:W-:Y:S01]  /*93f0*/  IADD3 R23, P3, PT, R248, R252, RZ ;  /* 0x000000fcf8177210 */ /* 0x000fe20007f7e0ff */
[----:B------:R-:W5:Y:S02]  /*9400*/  LDC.64 R10, c[0x0][0x388] ;  /* 0x0000e200ff0a7b82 */ /* 0x000f640000000a00 */
[----:B------:R-:W5:Y:S04]  /*9410*/  LDL.LU R229, [R1+0x64] ;  /* 0x0000640001e57983 */ /* 0x000f680000300800 */
[----:B------:R-:W5:Y:S04]  /*9420*/  LDL.LU R227, [R1+0x68] ;  /* 0x0000680001e37983 */ /* 0x000f680000300800 */
[----:B------:R-:W5:Y:S04]  /*9430*/  LDL.LU R225, [R1+0x6c] ;  /* 0x00006c0001e17983 */ /* 0x000f680000300800 */
[----:B------:R-:W5:Y:S04]  /*9440*/  LDL.LU R223, [R1+0x70] ;  /* 0x0000700001df7983 */ /* 0x000f680000300800 */
[----:B------:R-:W5:Y:S04]  /*9450*/  LDL.LU R237, [R1+0x74] ;  /* 0x0000740001ed7983 */ /* 0x000f680000300800 */
[----:B------:R-:W5:Y:S04]  /*9460*/  LDL.LU R234, [R1+0x78] ;  /* 0x0000780001ea7983 */ /* 0x000f680000300800 */
[----:B------:R-:W5:Y:S01]  /*9470*/  LDL.LU R235, [R1+0x7c] ;  /* 0x00007c0001eb7983 */ /* 0x000f620000300800 */
[----:B------:R-:W-:-:S03]  /*9480*/  LEA.HI.X.SX32 R26, R252, R203, 0x1, P3 ;  /* 0x000000cbfc1a7211 */ /* 0x000fc600018f0eff */
[----:B------:R-:W5:Y:S04]  /*9490*/  LDL.LU R232, [R1+0x80] ;  /* 0x0000800001e87983 */ /* 0x000f680000300800 */
[----:B------:R-:W5:Y:S04]  /*94a0*/  LDL.LU R233, [R1+0x84] ;  /* 0x0000840001e97983 */ /* 0x000f680000300800 */
[----:B------:R-:W5:Y:S01]  /*94b0*/  LDL.LU R230, [R1+0x88] ;  /* 0x0000880001e67983 */ /* 0x000f620000300800 */
[C---:B--2---:R-:W-:Y:S02]  /*94c0*/  IADD3 R20, P0, PT, R248.reuse, R228, RZ ;  /* 0x000000e4f8147210 */ /* 0x044fe40007f1e0ff */
[----:B---3--:R-:W-:-:S02]  /*94d0*/  IADD3 R17, P6, PT, R248, R226, RZ ;  /* 0x000000e2f8117210 */ /* 0x008fc40007fde0ff */
[-C--:B------:R-:W-:Y:S02]  /*94e0*/  LEA.HI.X.SX32 R25, R228, R203.reuse, 0x1, P0 ;  /* 0x000000cbe4197211 */ /* 0x080fe400000f0eff */
[----:B----4-:R-:W-:Y:S01]  /*94f0*/  IADD3 R16, P4, PT, R248, R224, RZ ;  /* 0x000000e0f8107210 */ /* 0x010fe20007f9e0ff */
[----:B------:R-:W2:Y:S01]  /*9500*/  LDL.LU R228, [R1+0x8c] ;  /* 0x00008c0001e47983 */ /* 0x000ea20000300800 */
[----:B------:R-:W-:Y:S02]  /*9510*/  LEA.HI.X.SX32 R24, R226, R203, 0x1, P6 ;  /* 0x000000cbe2187211 */ /* 0x000fe400030f0eff */
[----:B-----5:R-:W-:Y:S01]  /*9520*/  IADD3 R15, P3, PT, R248, R229, RZ ;  /* 0x000000e5f80f7210 */ /* 0x020fe20007f7e0ff */
[----:B------:R-:W3:Y:S01]  /*9530*/  LDL.LU R226, [R1+0x90] ;  /* 0x0000900001e27983 */ /* 0x000ee20000300800 */
[----:B------:R-:W-:Y:S02]  /*9540*/  LEA.HI.X.SX32 R22, R224, R203, 0x1, P4 ;  /* 0x000000cbe0167211 */ /* 0x000fe400020f0eff */
[----:B------:R-:W-:Y:S01]  /*9550*/  IADD3 R14, P0, PT, R248, R227, RZ ;  /* 0x000000e3f80e7210 */ /* 0x000fe20007f1e0ff */
[----:B------:R-:W4:Y:S01]  /*9560*/  LDL.LU R224, [R1+0x94] ;  /* 0x0000940001e07983 */ /* 0x000f220000300800 */
[----:B------:R-:W-:-:S02]  /*9570*/  LEA.HI.X.SX32 R21, R229, R203, 0x1, P3 ;  /* 0x000000cbe5157211 */ /* 0x000fc400018f0eff */
[C---:B------:R-:W-:Y:S01]  /*9580*/  IADD3 R252, P6, PT, R248.reuse, R225, RZ ;  /* 0x000000e1f8fc7210 */ /* 0x040fe20007fde0ff */
[----:B------:R-:W5:Y:S01]  /*9590*/  LDL.LU R231, [R1+0x98] ;  /* 0x0000980001e77983 */ /* 0x000f620000300800 */
[----:B------:R-:W-:Y:S02]  /*95a0*/  LEA.HI.X.SX32 R19, R227, R203, 0x1, P0 ;  /* 0x000000cbe3137211 */ /* 0x000fe400000f0eff */
[----:B------:R-:W-:Y:S01]  /*95b0*/  IADD3 R13, P4, PT, R248, R223, RZ ;  /* 0x000000dff80d7210 */ /* 0x000fe20007f9e0ff */
[----:B------:R-:W5:Y:S01]  /*95c0*/  LDL.LU R229, [R1+0x9c] ;  /* 0x00009c0001e57983 */ /* 0x000f620000300800 */
[----:B------:R-:W-:-:S03]  /*95d0*/  LEA.HI.X.SX32 R18, R225, R203, 0x1, P6 ;  /* 0x000000cbe1127211 */ /* 0x000fc600030f0eff */
[----:B------:R-:W5:Y:S01]  /*95e0*/  LDL.LU R227, [R1+0xa0] ;  /* 0x0000a00001e37983 */ /* 0x000f620000300800 */
[----:B------:R-:W-:-:S03]  /*95f0*/  LEA.HI.X.SX32 R251, R223, R203, 0x1, P4 ;  /* 0x000000cbdffb7211 */ /* 0x000fc600020f0eff */
[----:B------:R-:W5:Y:S04]  /*9600*/  LDL.LU R225, [R1+0xa4] ;  /* 0x0000a40001e17983 */ /* 0x000f680000300800 */
        /* <DEDUP_REMOVED lines=10> */
[----:B------:R-:W5:Y:S01]  /*96b0*/  LDL.LU R155, [R1+0xd0] ;  /* 0x0000d000019b7983 */ /* 0x000f620000300800 */
[----:B------:R-:W-:-:S02]  /*96c0*/  IADD3 R12, P3, PT, R248, R237, RZ ;  /* 0x000000edf80c7210 */ /* 0x000fc40007f7e0ff */
[C---:B------:R-:W-:Y:S02]  /*96d0*/  IADD3 R244, P6, PT, R248.reuse, R235, RZ ;  /* 0x000000ebf8f47210 */ /* 0x040fe40007fde0ff */
[----:B------:R-:W-:Y:S02]  /*96e0*/  LEA.HI.X.SX32 R249, R237, R203, 0x1, P3 ;  /* 0x000000cbedf97211 */ /* 0x000fe400018f0eff */
[C---:B------:R-:W-:Y:S02]  /*96f0*/  IADD3 R246, P0, PT, R248.reuse, R234, RZ ;  /* 0x000000eaf8f67210 */ /* 0x040fe40007f1e0ff */
[C---:B------:R-:W-:Y:S02]  /*9700*/  IADD3 R242, P4, PT, R248.reuse, R232, RZ ;  /* 0x000000e8f8f27210 */ /* 0x040fe40007f9e0ff */
[----:B------:R-:W-:Y:S02]  /*9710*/  IADD3 R240, P3, PT, R248, R233, RZ ;  /* 0x000000e9f8f07210 */ /* 0x000fe40007f7e0ff */
[----:B------:R-:W-:-:S02]  /*9720*/  LEA.HI.X.SX32 R245, R235, R203, 0x1, P6 ;  /* 0x000000cbebf57211 */ /* 0x000fc400030f0eff */
[-C--:B------:R-:W-:Y:S02]  /*9730*/  LEA.HI.X.SX32 R247, R234, R203.reuse, 0x1, P0 ;  /* 0x000000cbeaf77211 */ /* 0x080fe400000f0eff */
[-C--:B------:R-:W-:Y:S02]  /*9740*/  LEA.HI.X.SX32 R243, R232, R203.reuse, 0x1, P4 ;  /* 0x000000cbe8f37211 */ /* 0x080fe400020f0eff */
[----:B------:R-:W-:Y:S02]  /*9750*/  LEA.HI.X.SX32 R241, R233, R203, 0x1, P3 ;  /* 0x000000cbe9f17211 */ /* 0x000fe400018f0eff */
[----:B------:R-:W-:-:S04]  /*9760*/  IADD3 R238, P0, PT, R248, R230, RZ ;  /* 0x000000e6f8ee7210 */ /* 0x000fc80007f1e0ff */
[-C--:B------:R-:W-:Y:S02]  /*9770*/  LEA.HI.X.SX32 R239, R230, R203.reuse, 0x1, P0 ;  /* 0x000000cbe6ef7211 */ /* 0x080fe400000f0eff */
[C---:B--2---:R-:W-:Y:S02]  /*9780*/  IADD3 R236, P6, PT, R248.reuse, R228, RZ ;  /* 0x000000e4f8ec7210 */ /* 0x044fe40007fde0ff */
[C---:B---3--:R-:W-:Y:S02]  /*9790*/  IADD3 R234, P4, PT, R248.reuse, R226, RZ ;  /* 0x000000e2f8ea7210 */ /* 0x048fe40007f9e0ff */
[----:B----4-:R-:W-:Y:S02]  /*97a0*/  IADD3 R232, P3, PT, R248, R224, RZ ;  /* 0x000000e0f8e87210 */ /* 0x010fe40007f7e0ff */
[-C--:B------:R-:W-:Y:S02]  /*97b0*/  LEA.HI.X.SX32 R237, R228, R203.reuse, 0x1, P6 ;  /* 0x000000cbe4ed7211 */ /* 0x080fe400030f0eff */
[----:B------:R-:W-:-:S02]  /*97c0*/  LEA.HI.X.SX32 R235, R226, R203, 0x1, P4 ;  /* 0x000000cbe2eb7211 */ /* 0x000fc400020f0eff */
[----:B------:R-:W-:Y:S02]  /*97d0*/  LEA.HI.X.SX32 R233, R224, R203, 0x1, P3 ;  /* 0x000000cbe0e97211 */ /* 0x000fe400018f0eff */
[C---:B-----5:R-:W-:Y:S02]  /*97e0*/  IADD3 R228, P6, PT, R248.reuse, R229, RZ ;  /* 0x000000e5f8e47210 */ /* 0x060fe40007fde0ff */
[C---:B------:R-:W-:Y:S02]  /*97f0*/  IADD3 R226, P4, PT, R248.reuse, R227, RZ ;  /* 0x000000e3f8e27210 */ /* 0x040fe40007f9e0ff */
[C---:B------:R-:W-:Y:S02]  /*9800*/  IADD3 R224, P3, PT, R248.reuse, R225, RZ ;  /* 0x000000e1f8e07210 */ /* 0x040fe40007f7e0ff */
[----:B------:R-:W-:Y:S02]  /*9810*/  IADD3 R230, P0, PT, R248, R231, RZ ;  /* 0x000000e7f8e67210 */ /* 0x000fe40007f1e0ff */
[----:B------:R-:W-:-:S02]  /*9820*/  LEA.HI.X.SX32 R229, R229, R203, 0x1, P6 ;  /* 0x000000cbe5e57211 */ /* 0x000fc400030f0eff */
[-C--:B------:R-:W-:Y:S02]  /*9830*/  LEA.HI.X.SX32 R227, R227, R203.reuse, 0x1, P4 ;  /* 0x000000cbe3e37211 */ /* 0x080fe400020f0eff */
[C---:B------:R-:W-:Y:S02]  /*9840*/  IADD3 R220, P6, PT, R248.reuse, R138, RZ ;  /* 0x0000008af8dc7210 */ /* 0x040fe40007fde0ff */
[-C--:B------:R-:W-:Y:S02]  /*9850*/  LEA.HI.X.SX32 R225, R225, R203.reuse, 0x1, P3 ;  /* 0x000000cbe1e17211 */ /* 0x080fe400018f0eff */
[C---:B------:R-:W-:Y:S02]  /*9860*/  IADD3 R218, P4, PT, R248.reuse, R156, RZ ;  /* 0x0000009cf8da7210 */ /* 0x040fe40007f9e0ff */
[----:B------:R-:W-:Y:S02]  /*9870*/  LEA.HI.X.SX32 R231, R231, R203, 0x1, P0 ;  /* 0x000000cbe7e77211 */ /* 0x000fe400000f0eff */
[----:B------:R-:W-:-:S02]  /*9880*/  IADD3 R216, P3, PT, R248, R150, RZ ;  /* 0x00000096f8d87210 */ /* 0x000fc40007f7e0ff */
[----:B------:R-:W-:Y:S02]  /*9890*/  IADD3 R9, P0, PT, R248, R223, RZ ;  /* 0x000000dff8097210 */ /* 0x000fe40007f1e0ff */
[-C--:B------:R-:W-:Y:S02]  /*98a0*/  LEA.HI.X.SX32 R221, R138, R203.reuse, 0x1, P6 ;  /* 0x000000cb8add7211 */ /* 0x080fe400030f0eff */
[-C--:B------:R-:W-:Y:S01]  /*98b0*/  LEA.HI.X.SX32 R219, R156, R203.reuse, 0x1, P4 ;  /* 0x000000cb9cdb7211 */ /* 0x080fe200020f0eff */
[----:B------:R-:W2:Y:S01]  /*98c0*/  LDL.LU R138, [R1+0xe8] ;  /* 0x0000e800018a7983 */ /* 0x000ea20000300800 */
[----:B------:R-:W-:Y:S02]  /*98d0*/  IADD3 R212, P6, PT, R248, R152, RZ ;  /* 0x00000098f8d47210 */ /* 0x000fe40007fde0ff */
[-C--:B------:R-:W-:Y:S02]  /*98e0*/  LEA.HI.X.SX32 R217, R150, R203.reuse, 0x1, P3 ;  /* 0x000000cb96d97211 */ /* 0x080fe400018f0eff */
[----:B------:R-:W-:Y:S01]  /*98f0*/  IADD3 R210, P4, PT, R248, R154, RZ ;  /* 0x0000009af8d27210 */ /* 0x000fe20007f9e0ff */
[----:B------:R-:W3:Y:S01]  /*9900*/  LDL.LU R150, [R1+0xec] ;  /* 0x0000ec0001967983 */ /* 0x000ee20000300800 */
[----:B------:R-:W-:-:S02]  /*9910*/  LEA.HI.X.SX32 R223, R223, R203, 0x1, P0 ;  /* 0x000000cbdfdf7211 */ /* 0x000fc400000f0eff */
[----:B------:R-:W-:Y:S01]  /*9920*/  IADD3 R214, P0, PT, R248, R157, RZ ;  /* 0x0000009df8d67210 */ /* 0x000fe20007f1e0ff */
[----:B------:R-:W4:Y:S01]  /*9930*/  LDL.LU R156, [R1+0xdc] ;  /* 0x0000dc00019c7983 */ /* 0x000f220000300800 */
[-C--:B------:R-:W-:Y:S02]  /*9940*/  LEA.HI.X.SX32 R213, R152, R203.reuse, 0x1, P6 ;  /* 0x000000cb98d57211 */ /* 0x080fe400030f0eff */
[----:B------:R-:W-:Y:S01]  /*9950*/  LEA.HI.X.SX32 R211, R154, R203, 0x1, P4 ;  /* 0x000000cb9ad37211 */ /* 0x000fe200020f0eff */
[----:B------:R-:W5:Y:S01]  /*9960*/  LDL.LU R152, [R1+0xf4] ;  /* 0x0000f40001987983 */ /* 0x000f620000300800 */
[C---:B------:R-:W-:Y:S02]  /*9970*/  IADD3 R208, P3, PT, R248.reuse, R151, RZ ;  /* 0x00000097f8d07210 */ /* 0x040fe40007f7e0ff */
[----:B------:R-:W-:Y:S01]  /*9980*/  IADD3 R204, P6, PT, R248, R153, RZ ;  /* 0x00000099f8cc7210 */ /* 0x000fe20007fde0ff */
[----:B------:R-:W5:Y:S01]  /*9990*/  LDL.LU R154, [R1+0xf8] ;  /* 0x0000f800019a7983 */ /* 0x000f620000300800 */
[----:B------:R-:W-:-:S02]  /*99a0*/  LEA.HI.X.SX32 R215, R157, R203, 0x1, P0 ;  /* 0x000000cb9dd77211 */ /* 0x000fc400000f0eff */
[C---:B------:R-:W-:Y:S01]  /*99b0*/  IADD3 R206, P0, PT, R248.reuse, R139, RZ ;  /* 0x0000008bf8ce7210 */ /* 0x040fe20007f1e0ff */
[----:B------:R-:W5:Y:S01]  /*99c0*/  LDL.LU R157, [R1+0xfc] ;  /* 0x0000fc00019d7983 */ /* 0x000f620000300800 */
[----:B------:R-:W-:Y:S02]  /*99d0*/  IADD3 R202, P4, PT, R248, R155, RZ ;  /* 0x0000009bf8ca7210 */ /* 0x000fe40007f9e0ff */
[-C--:B------:R-:W-:Y:S02]  /*99e0*/  LEA.HI.X.SX32 R209, R151, R203.reuse, 0x1, P3 ;  /* 0x000000cb97d17211 */ /* 0x080fe400018f0eff */
[----:B------:R-:W5:Y:S01]  /*99f0*/  LDL.LU R151, [R1+0xe0] ;  /* 0x0000e00001977983 */ /* 0x000f620000300800 */
[-C--:B------:R-:W-:Y:S02]  /*9a00*/  LEA.HI.X.SX32 R205, R153, R203.reuse, 0x1, P6 ;  /* 0x000000cb99cd7211 */ /* 0x080fe400030f0eff */
[-C--:B------:R-:W-:Y:S01]  /*9a10*/  LEA.HI.X.SX32 R207, R139, R203.reuse, 0x1, P0 ;  /* 0x000000cb8bcf7211 */ /* 0x080fe200000f0eff */
[----:B------:R-:W5:Y:S01]  /*9a20*/  LDL.LU R153, [R1+0x104] ;  /* 0x0001040001997983 */ /* 0x000f620000300800 */
[----:B------:R-:W-:-:S03]  /*9a30*/  LEA.HI.X.SX32 R203, R155, R203, 0x1, P4 ;  /* 0x000000cb9bcb7211 */ /* 0x000fc600020f0eff */
[----:B------:R-:W5:Y:S01]  /*9a40*/  LDL.LU R155, [R1+0x108] ;  /* 0x00010800019b7983 */ /* 0x000f620000300800 */
[----:B------:R-:W-:Y:S01]  /*9a50*/  SHF.R.S32.HI R73, RZ, 0x1f, R250 ;  /* 0x0000001fff497819 */ /* 0x000fe200000114fa */
[----:B------:R-:W-:Y:S01]  /*9a60*/  IMAD R141, R70, 0x3f, RZ ;  /* 0x0000003f468d7824 */ /* 0x000fe200078e02ff */
[----:B------:R-:W-:Y:S01]  /*9a70*/  IADD3 R186, P3, PT, R250, R70, RZ ;  /* 0x00000046faba7210 */ /* 0x000fe20007f7e0ff */
[----:B------:R-:W5:Y:S03]  /*9a80*/  LDL.LU R143, [R1+0x10c] ;  /* 0x00010c00018f7983 */ /* 0x000f660000300800 */
[----:B------:R-:W-:Y:S01]  /*9a90*/  LEA.HI.X.SX32 R185, R70, R73, 0x1, P3 ;  /* 0x0000004946b97211 */ /* 0x000fe200018f0eff */
[----:B------:R-:W5:Y:S01]  /*9aa0*/  LDL.LU R140, [R1+0xe4] ;  /* 0x0000e400018c7983 */ /* 0x000f620000300800 */
[----:B------:R-:W-:-:S03]  /*9ab0*/  IADD3 R200, P3, PT, R250, R141, RZ ;  /* 0x0000008dfac87210 */ /* 0x000fc60007f7e0ff */
[----:B------:R-:W5:Y:S01]  /*9ac0*/  LDL.LU R139, [R1+0x114] ;  /* 0x00011400018b7983 */ /* 0x000f620000300800 */
[----:B------:R-:W-:-:S03]  /*9ad0*/  LEA.HI.X.SX32 R201, R141, R73, 0x1, P3 ;  /* 0x000000498dc97211 */ /* 0x000fc600018f0eff */
[----:B------:R-:W5:Y:S01]  /*9ae0*/  LDL.LU R141, [R1+0x118] ;  /* 0x00011800018d7983 */ /* 0x000f620000300800 */
[C---:B--2---:R-:W-:Y:S02]  /*9af0*/  IADD3 R198, P4, PT, R250.reuse, R138, RZ ;  /* 0x0000008afac67210 */ /* 0x044fe40007f9e0ff */
[----:B---3--:R-:W-:Y:S02]  /*9b00*/  IADD3 R196, P0, PT, R250, R150, RZ ;  /* 0x00000096fac47210 */ /* 0x008fe40007f1e0ff */
[-C--:B------:R-:W-:Y:S02]  /*9b10*/  LEA.HI.X.SX32 R199, R138, R73.reuse, 0x1, P4 ;  /* 0x000000498ac77211 */ /* 0x080fe400020f0eff */
[----:B----4-:R-:W-:Y:S01]  /*9b20*/  IADD3 R194, P6, PT, R250, R156, RZ ;  /* 0x0000009cfac27210 */ /* 0x010fe20007fde0ff */
[----:B------:R-:W2:Y:S01]  /*9b30*/  LDL.LU R138, [R1+0x11c] ;  /* 0x00011c00018a7983 */ /* 0x000ea20000300800 */
[-C--:B------:R-:W-:Y:S02]  /*9b40*/  LEA.HI.X.SX32 R197, R150, R73.reuse, 0x1, P0 ;  /* 0x0000004996c57211 */ /* 0x080fe400000f0eff */
[----:B-----5:R-:W-:Y:S01]  /*9b50*/  IADD3 R192, P3, PT, R250, R152, RZ ;  /* 0x00000098fac07210 */ /* 0x020fe20007f7e0ff */
[----:B------:R-:W3:Y:S01]  /*9b60*/  LDL.LU R150, [R1+0xf0] ;  /* 0x0000f00001967983 */ /* 0x000ee20000300800 */
[----:B------:R-:W-:-:S02]  /*9b70*/  LEA.HI.X.SX32 R195, R156, R73, 0x1, P6 ;  /* 0x000000499cc37211 */ /* 0x000fc400030f0eff */
[----:B------:R-:W-:Y:S01]  /*9b80*/  IADD3 R190, P4, PT, R250, R154, RZ ;  /* 0x0000009afabe7210 */ /* 0x000fe20007f9e0ff */
[----:B------:R-:W4:Y:S01]  /*9b90*/  LDL.LU R156, [R1+0x124] ;  /* 0x00012400019c7983 */ /* 0x000f220000300800 */
[----:B------:R-:W-:Y:S02]  /*9ba0*/  LEA.HI.X.SX32 R193, R152, R73, 0x1, P3 ;  /* 0x0000004998c17211 */ /* 0x000fe400018f0eff */
[----:B------:R-:W-:Y:S01]  /*9bb0*/  IADD3 R187, P0, PT, R250, R157, RZ ;  /* 0x0000009dfabb7210 */ /* 0x000fe20007f1e0ff */
[----:B------:R-:W5:Y:S01]  /*9bc0*/  LDL.LU R152, [R1+0x128] ;  /* 0x0001280001987983 */ /* 0x000f620000300800 */
[----:B------:R-:W-:Y:S02]  /*9bd0*/  LEA.HI.X.SX32 R191, R154, R73, 0x1, P4 ;  /* 0x000000499abf7211 */ /* 0x000fe400020f0eff */
[----:B------:R-:W-:Y:S01]  /*9be0*/  IADD3 R76, P6, PT, R250, R151, RZ ;  /* 0x00000097fa4c7210 */ /* 0x000fe20007fde0ff */
[----:B------:R-:W5:Y:S01]  /*9bf0*/  LDL.LU R154, [R1+0x12c] ;  /* 0x00012c00019a7983 */ /* 0x000f620000300800 */
        /* <DEDUP_REMOVED lines=9> */
[----:B------:R-:W5:Y:S01]  /*9c90*/  LDL.LU R155, [R1+0x13c] ;  /* 0x00013c00019b7983 */ /* 0x000f620000300800 */
[C---:B------:R-:W-:Y:S02]  /*9ca0*/  IADD3 R82, P0, PT, R250.reuse, R143, RZ ;  /* 0x0000008ffa527210 */ /* 0x040fe40007f1e0ff */
[C---:B------:R-:W-:Y:S01]  /*9cb0*/  IADD3 R84, P6, PT, R250.reuse, R140, RZ ;  /* 0x0000008cfa547210 */ /* 0x040fe20007fde0ff */
[----:B------:R-:W5:Y:S01]  /*9cc0*/  LDL.LU R142, [R1+0x110] ;  /* 0x00011000018e7983 */ /* 0x000f620000300800 */
[C---:B------:R-:W-:Y:S02]  /*9cd0*/  IADD3 R86, P3, PT, R250.reuse, R139, RZ ;  /* 0x0000008bfa567210 */ /* 0x040fe40007f7e0ff */
[----:B------:R-:W-:Y:S02]  /*9ce0*/  LEA.HI.X.SX32 R81, R143, R73, 0x1, P0 ;  /* 0x000000498f517211 */ /* 0x000fe400000f0eff */
[----:B------:R-:W-:Y:S01]  /*9cf0*/  IADD3 R88, P4, PT, R250, R141, RZ ;  /* 0x0000008dfa587210 */ /* 0x000fe20007f9e0ff */
[----:B------:R-:W5:Y:S01]  /*9d00*/  LDL.LU R143, [R1+0x140] ;  /* 0x00014000018f7983 */ /* 0x000f620000300800 */
[----:B------:R-:W-:-:S02]  /*9d10*/  LEA.HI.X.SX32 R83, R140, R73, 0x1, P6 ;  /* 0x000000498c537211 */ /* 0x000fc400030f0eff */
[-C--:B------:R-:W-:Y:S02]  /*9d20*/  LEA.HI.X.SX32 R85, R139, R73.reuse, 0x1, P3 ;  /* 0x000000498b557211 */ /* 0x080fe400018f0eff */
[----:B------:R-:W5:Y:S01]  /*9d30*/  LDL.LU R139, [R1+0x144] ;  /* 0x00014400018b7983 */ /* 0x000f620000300800 */
[----:B------:R-:W-:-:S03]  /*9d40*/  LEA.HI.X.SX32 R87, R141, R73, 0x1, P4 ;  /* 0x000000498d577211 */ /* 0x000fc600020f0eff */
[----:B------:R-:W5:Y:S04]  /*9d50*/  LDL.LU R140, [R1+0x14c] ;  /* 0x00014c00018c7983 */ /* 0x000f680000300800 */
[----:B------:R-:W5:Y:S01]  /*9d60*/  LDL.LU R141, [R1+0x120] ;  /* 0x00012000018d7983 */ /* 0x000f620000300800 */
[C---:B--2---:R-:W-:Y:S02]  /*9d70*/  IADD3 R90, P0, PT, R250.reuse, R138, RZ ;  /* 0x0000008afa5a7210 */ /* 0x044fe40007f1e0ff */
[----:B---3--:R-:W-:Y:S02]  /*9d80*/  IADD3 R92, P6, PT, R250, R150, RZ ;  /* 0x00000096fa5c7210 */ /* 0x008fe40007fde0ff */
[-C--:B------:R-:W-:Y:S02]  /*9d90*/  LEA.HI.X.SX32 R89, R138, R73.reuse, 0x1, P0 ;  /* 0x000000498a597211 */ /* 0x080fe400000f0eff */
[----:B------:R-:W-:-:S02]  /*9da0*/  LEA.HI.X.SX32 R91, R150, R73, 0x1, P6 ;  /* 0x00000049965b7211 */ /* 0x000fc400030f0eff */
[C---:B----4-:R-:W-:Y:S01]  /*9db0*/  IADD3 R94, P3, PT, R250.reuse, R156, RZ ;  /* 0x0000009cfa5e7210 */ /* 0x050fe20007f7e0ff */
[----:B------:R-:W2:Y:S01]  /*9dc0*/  LDL.LU R150, [R1+0x150] ;  /* 0x0001500001967983 */ /* 0x000ea20000300800 */
[----:B-----5:R-:W-:-:S03]  /*9dd0*/  IADD3 R96, P4, PT, R250, R152, RZ ;  /* 0x00000098fa607210 */ /* 0x020fc60007f9e0ff */
[----:B------:R-:W3:Y:S01]  /*9de0*/  LDL.LU R138, [R1+0x158] ;  /* 0x00015800018a7983 */ /* 0x000ee20000300800 */
[----:B------:R-:W-:Y:S02]  /*9df0*/  IADD3 R98, P0, PT, R250, R154, RZ ;  /* 0x0000009afa627210 */ /* 0x000fe40007f1e0ff */
[-C--:B------:R-:W-:Y:S02]  /*9e00*/  LEA.HI.X.SX32 R95, R152, R73.reuse, 0x1, P4 ;  /* 0x00000049985f7211 */ /* 0x080fe400020f0eff */
[----:B------:R-:W-:Y:S01]  /*9e10*/  LEA.HI.X.SX32 R93, R156, R73, 0x1, P3 ;  /* 0x000000499c5d7211 */ /* 0x000fe200018f0eff */
[----:B------:R-:W4:Y:S01]  /*9e20*/  LDL.LU R152, [R1+0x15c] ;  /* 0x00015c0001987983 */ /* 0x000f220000300800 */
[----:B------:R-:W-:Y:S02]  /*9e30*/  IADD3 R100, P6, PT, R250, R157, RZ ;  /* 0x0000009dfa647210 */ /* 0x000fe40007fde0ff */
[----:B------:R-:W-:Y:S02]  /*9e40*/  LEA.HI.X.SX32 R97, R154, R73, 0x1, P0 ;  /* 0x000000499a617211 */ /* 0x000fe400000f0eff */
[C---:B------:R-:W-:Y:S01]  /*9e50*/  IADD3 R102, P3, PT, R250.reuse, R151, RZ ;  /* 0x00000097fa667210 */ /* 0x040fe20007f7e0ff */
[----:B------:R-:W5:Y:S01]  /*9e60*/  LDL.LU R154, [R1+0x160] ;  /* 0x00016000019a7983 */ /* 0x000f620000300800 */
[----:B------:R-:W-:-:S03]  /*9e70*/  IADD3 R104, P4, PT, R250, R153, RZ ;  /* 0x00000099fa687210 */ /* 0x000fc60007f9e0ff */
[----:B------:R-:W5:Y:S01]  /*9e80*/  LDL.LU R156, [R1+0x164] ;  /* 0x00016400019c7983 */ /* 0x000f620000300800 */
[----:B------:R-:W-:Y:S02]  /*9e90*/  LEA.HI.X.SX32 R99, R157, R73, 0x1, P6 ;  /* 0x000000499d637211 */ /* 0x000fe400030f0eff */
[----:B------:R-:W-:Y:S01]  /*9ea0*/  IADD3 R106, P0, PT, R250, R155, RZ ;  /* 0x0000009bfa6a7210 */ /* 0x000fe20007f1e0ff */
[----:B------:R-:W5:Y:S01]  /*9eb0*/  LDL.LU R157, [R1+0x168] ;  /* 0x00016800019d7983 */ /* 0x000f620000300800 */
[-C--:B------:R-:W-:Y:S02]  /*9ec0*/  LEA.HI.X.SX32 R101, R151, R73.reuse, 0x1, P3 ;  /* 0x0000004997657211 */ /* 0x080fe400018f0eff */
[-C--:B------:R-:W-:Y:S01]  /*9ed0*/  LEA.HI.X.SX32 R103, R153, R73.reuse, 0x1, P4 ;  /* 0x0000004999677211 */ /* 0x080fe200020f0eff */
[----:B------:R-:W5:Y:S01]  /*9ee0*/  LDL.LU R151, [R1+0x16c] ;  /* 0x00016c0001977983 */ /* 0x000f620000300800 */
[----:B------:R-:W-:-:S03]  /*9ef0*/  LEA.HI.X.SX32 R105, R155, R73, 0x1, P0 ;  /* 0x000000499b697211 */ /* 0x000fc600000f0eff */
[----:B------:R-:W5:Y:S04]  /*9f00*/  LDL.LU R153, [R1+0x138] ;  /* 0x0001380001997983 */ /* 0x000f680000300800 */
[----:B------:R-:W5:Y:S01]  /*9f10*/  LDL.LU R155, [R1+0x170] ;  /* 0x00017000019b7983 */ /* 0x000f620000300800 */
[C---:B------:R-:W-:Y:S02]  /*9f20*/  IADD3 R110, P3, PT, R250.reuse, R143, RZ ;  /* 0x0000008ffa6e7210 */ /* 0x040fe40007f7e0ff */
[C---:B------:R-:W-:Y:S02]  /*9f30*/  IADD3 R108, P6, PT, R250.reuse, R142, RZ ;  /* 0x0000008efa6c7210 */ /* 0x040fe40007fde0ff */
[C---:B------:R-:W-:Y:S02]  /*9f40*/  IADD3 R112, P4, PT, R250.reuse, R139, RZ ;  /* 0x0000008bfa707210 */ /* 0x040fe40007f9e0ff */
[----:B------:R-:W-:-:S02]  /*9f50*/  IADD3 R114, P0, PT, R250, R140, RZ ;  /* 0x0000008cfa727210 */ /* 0x000fc40007f1e0ff */
[-C--:B------:R-:W-:Y:S02]  /*9f60*/  LEA.HI.X.SX32 R109, R143, R73.reuse, 0x1, P3 ;  /* 0x000000498f6d7211 */ /* 0x080fe400018f0eff */
[-C--:B------:R-:W-:Y:S02]  /*9f70*/  LEA.HI.X.SX32 R107, R142, R73.reuse, 0x1, P6 ;  /* 0x000000498e6b7211 */ /* 0x080fe400030f0eff */
[----:B------:R-:W-:Y:S01]  /*9f80*/  LEA.HI.X.SX32 R111, R139, R73, 0x1, P4 ;  /* 0x000000498b6f7211 */ /* 0x000fe200020f0eff */
[----:B------:R-:W5:Y:S01]  /*9f90*/  LDL.LU R142, [R1+0x178] ;  /* 0x00017800018e7983 */ /* 0x000f620000300800 */
[----:B------:R-:W-:Y:S02]  /*9fa0*/  IADD3 R116, P6, PT, R250, R141, RZ ;  /* 0x0000008dfa747210 */ /* 0x000fe40007fde0ff */
[-C--:B------:R-:W-:Y:S01]  /*9fb0*/  LEA.HI.X.SX32 R113, R140, R73.reuse, 0x1, P0 ;  /* 0x000000498c717211 */ /* 0x080fe200000f0eff */
[----:B------:R-:W5:Y:S01]  /*9fc0*/  LDL.LU R143, [R1+0x17c] ;  /* 0x00017c00018f7983 */ /* 0x000f620000300800 */
[----:B------:R-:W-:-:S03]  /*9fd0*/  LEA.HI.X.SX32 R115, R141, R73, 0x1, P6 ;  /* 0x000000498d737211 */ /* 0x000fc600030f0eff */
[----:B------:R-:W5:Y:S04]  /*9fe0*/  LDL.LU R139, [R1+0x148] ;  /* 0x00014800018b7983 */ /* 0x000f680000300800 */
[----:B------:R-:W5:Y:S01]  /*9ff0*/  LDL.LU R141, [R1+0x180] ;  /* 0x00018000018d7983 */ /* 0x000f620000300800 */
[C---:B--2---:R-:W-:Y:S02]  /*a000*/  IADD3 R118, P3, PT, R250.reuse, R150, RZ ;  /* 0x00000096fa767210 */ /* 0x044fe40007f7e0ff */
[----:B---3--:R-:W-:Y:S02]  /*a010*/  IADD3 R120, P4, PT, R250, R138, RZ ;  /* 0x0000008afa787210 */ /* 0x008fe40007f9e0ff */
[-C--:B------:R-:W-:Y:S02]  /*a020*/  LEA.HI.X.SX32 R117, R150, R73.reuse, 0x1, P3 ;  /* 0x0000004996757211 */ /* 0x080fe400018f0eff */
[----:B------:R-:W-:Y:S01]  /*a030*/  LEA.HI.X.SX32 R119, R138, R73, 0x1, P4 ;  /* 0x000000498a777211 */ /* 0x000fe200020f0eff */
[----:B------:R-:W2:Y:S01]  /*a040*/  LDL.LU R150, [R1+0x184] ;  /* 0x0001840001967983 */ /* 0x000ea20000300800 */
[----:B----4-:R-:W-:-:S02]  /*a050*/  IADD3 R122, P0, PT, R250, R152, RZ ;  /* 0x00000098fa7a7210 */ /* 0x010fc40007f1e0ff */
[----:B-----5:R-:W-:Y:S02]  /*a060*/  IADD3 R124, P3, PT, R250, R154, RZ ;  /* 0x0000009afa7c7210 */ /* 0x020fe40007f7e0ff */
[-C--:B------:R-:W-:Y:S02]  /*a070*/  LEA.HI.X.SX32 R121, R152, R73.reuse, 0x1, P0 ;  /* 0x0000004998797211 */ /* 0x080fe400000f0eff */
[----:B------:R-:W-:Y:S01]  /*a080*/  IADD3 R126, P4, PT, R250, R156, RZ ;  /* 0x0000009cfa7e7210 */ /* 0x000fe20007f9e0ff */
        /* <DEDUP_REMOVED lines=8> */
[C---:B------:R-:W-:Y:S02]  /*a110*/  IADD3 R132, P4, PT, R250.reuse, R153, RZ ;  /* 0x00000099fa847210 */ /* 0x040fe40007f9e0ff */
        /* <DEDUP_REMOVED lines=21> */
[----:B-1----:R-:W-:-:S04]  /*a270*/  IMAD.WIDE.U32 R6, R3, 0xc, R6 ;  /* 0x0000000c03067825 */ /* 0x002fc800078e0006 */
[----:B------:R-:W-:Y:S02]  /*a280*/  IMAD R8, R8, 0xc, RZ ;  /* 0x0000000c08087824 */ /* 0x000fe400078e02ff */
[----:B------:R-:W-:Y:S01]  /*a290*/  IMAD.MOV.U32 R69, RZ, RZ, R6 ;  /* 0x000000ffff457224 */ /* 0x000fe200078e0006 */
[----:B------:R-:W-:Y:S01]  /*a2a0*/  SHF.L.U64.HI R6, R23, 0x2, R26 ;  /* 0x0000000217067819 */ /* 0x000fe2000001021a */
[----:B------:R-:W-:Y:S01]  /*a2b0*/  IMAD.IADD R70, R7, 0x1, R8 ;  /* 0x0000000107467824 */ /* 0x000fe200078e0208 */
[----:B------:R-:W-:Y:S01]  /*a2c0*/  SHF.L.U64.HI R7, R20, 0x2, R25 ;  /* 0x0000000214077819 */ /* 0x000fe20000010219 */
[----:B------:R-:W-:Y:S02]  /*a2d0*/  IMAD.SHL.U32 R8, R23, 0x4, RZ ;  /* 0x0000000417087824 */ /* 0x000fe400078e00ff */
[----:B------:R1:W-:Y:S01]  /*a2e0*/  STL [R1+0x30], R6 ;  /* 0x0000300601007387 */ /* 0x0003e20000100800 */
[----:B------:R-:W-:-:S03]  /*a2f0*/  IADD3 R136, P3, PT, R250, R142, RZ ;  /* 0x0000008efa887210 */ /* 0x000fc60007f7e0ff */
[----:B------:R1:W-:Y:S02]  /*a300*/  STL [R1+0x2c], R8 ;  /* 0x00002c0801007387 */ /* 0x0003e40000100800 */
[----:B-1----:R-:W-:Y:S02]  /*a310*/  IMAD.SHL.U32 R6, R20, 0x4, RZ ;  /* 0x0000000414067824 */ /* 0x002fe400078e00ff */
[----:B------:R1:W-:Y:S01]  /*a320*/  STL [R1+0x28], R7 ;  /* 0x0000280701007387 */ /* 0x0003e20000100800 */
[----:B------:R-:W-:-:S03]  /*a330*/  SHF.L.U64.HI R8, R17, 0x2, R24 ;  /* 0x0000000211087819 */ /* 0x000fc60000010218 */
[----:B------:R1:W-:Y:S01]  /*a340*/  STL [R1+0x24], R6 ;  /* 0x0000240601007387 */ /* 0x0003e20000100800 */
[----:B------:R-:W-:Y:S01]  /*a350*/  LEA.HI.X.SX32 R135, R142, R73, 0x1, P3 ;  /* 0x000000498e877211 */ /* 0x000fe200018f0eff */
[----:B-1----:R-:W-:Y:S02]  /*a360*/  IMAD.SHL.U32 R7, R17, 0x4, RZ ;  /* 0x0000000411077824 */ /* 0x002fe400078e00ff */
[----:B------:R1:W-:Y:S01]  /*a370*/  STL [R1+0x20], R8 ;  /* 0x0000200801007387 */ /* 0x0003e20000100800 */
[----:B------:R-:W-:-:S03]  /*a380*/  SHF.L.U64.HI R6, R16, 0x2, R22 ;  /* 0x0000000210067819 */ /* 0x000fc60000010216 */
[----:B------:R1:W-:Y:S01]  /*a390*/  STL [R1+0x1c], R7 ;  /* 0x00001c0701007387 */ /* 0x0003e20000100800 */
[C---:B------:R-:W-:Y:S02]  /*a3a0*/  IADD3 R138, P4, PT, R250.reuse, R143, RZ ;  /* 0x0000008ffa8a7210 */ /* 0x040fe40007f9e0ff */
[C---:B------:R-:W-:Y:S01]  /*a3b0*/  IADD3 R140, P0, PT, R250.reuse, R139, RZ ;  /* 0x0000008bfa8c7210 */ /* 0x040fe20007f1e0ff */
[----:B------:R1:W-:Y:S01]  /*a3c0*/  STL [R1+0x18], R6 ;  /* 0x0000180601007387 */ /* 0x0003e20000100800 */
[----:B------:R-:W-:Y:S01]  /*a3d0*/  IADD3 R142, P3, PT, R250, R141, RZ ;  /* 0x0000008dfa8e7210 */ /* 0x000fe20007f7e0ff */
[----:B-1----:R-:W-:Y:S01]  /*a3e0*/  IMAD.SHL.U32 R8, R16, 0x4, RZ ;  /* 0x0000000410087824 */ /* 0x002fe200078e00ff */
[----:B------:R-:W-:Y:S02]  /*a3f0*/  SHF.R.S32.HI R5, RZ, 0x1f, R188 ;  /* 0x0000001fff057819 */ /* 0x000fe400000114bc */
[----:B------:R-:W-:Y:S02]  /*a400*/  SHF.L.U64.HI R7, R15, 0x2, R21 ;  /* 0x000000020f077819 */ /* 0x000fe40000010215 */
[----:B------:R1:W-:Y:S01]  /*a410*/  STL [R1+0x14], R8 ;  /* 0x0000140801007387 */ /* 0x0003e20000100800 */
[-C--:B------:R-:W-:Y:S01]  /*a420*/  LEA.HI.X.SX32 R137, R143, R73.reuse, 0x1, P4 ;  /* 0x000000498f897211 */ /* 0x080fe200020f0eff */
[----:B------:R-:W-:Y:S01]  /*a430*/  IMAD.SHL.U32 R6, R15, 0x4, RZ ;  /* 0x000000040f067824 */ /* 0x000fe200078e00ff */
[----:B------:R-:W-:-:S02]  /*a440*/  LEA.HI.X.SX32 R139, R139, R73, 0x1, P0 ;  /* 0x000000498b8b7211 */ /* 0x000fc400000f0eff */
[----:B------:R-:W-:Y:S01]  /*a450*/  LEA.HI.X.SX32 R141, R141, R73, 0x1, P3 ;  /* 0x000000498d8d7211 */ /* 0x000fe200018f0eff */
[----:B------:R1:W-:Y:S01]  /*a460*/  STL [R1+0x10], R7 ;  /* 0x0000100701007387 */ /* 0x0003e20000100800 */
[----:B------:R-:W-:Y:S02]  /*a470*/  LEA.HI R5, R5, R188, RZ, 0x6 ;  /* 0x000000bc05057211 */ /* 0x000fe400078f30ff */
[C---:B-1----:R-:W-:Y:S01]  /*a480*/  SHF.L.U64.HI R8, R14.reuse, 0x2, R19 ;  /* 0x000000020e087819 */ /* 0x042fe20000010213 */
[----:B------:R1:W-:Y:S01]  /*a490*/  STL [R1+0xc], R6 ;  /* 0x00000c0601007387 */ /* 0x0003e20000100800 */
[----:B------:R-:W-:Y:S01]  /*a4a0*/  SHF.R.S32.HI R5, RZ, 0x6, R5 ;  /* 0x00000006ff057819 */ /* 0x000fe20000011405 */
[----:B------:R-:W1:Y:S01]  /*a4b0*/  LDC R188, c[0x0][0x3a0] ;  /* 0x0000e800ffbc7b82 */ /* 0x000e620000000800 */
[----:B------:R-:W-:Y:S01]  /*a4c0*/  IMAD.SHL.U32 R7, R14, 0x4, RZ ;  /* 0x000000040e077824 */ /* 0x000fe200078e00ff */
[----:B------:R-:W-:Y:S01]  /*a4d0*/  STL [R1+0x8], R8 ;  /* 0x0000080801007387 */ /* 0x000fe20000100800 */
[----:B-1----:R-:W-:-:S03]  /*a4e0*/  SHF.L.U64.HI R6, R252, 0x2, R18 ;  /* 0x00000002fc067819 */ /* 0x002fc60000010212 */
[----:B------:R1:W-:Y:S04]  /*a4f0*/  STL [R1+0x4], R7 ;  /* 0x0000040701007387 */ /* 0x0003e80000100800 */
[----:B------:R1:W-:Y:S02]  /*a500*/  STL [R1], R6 ;  /* 0x0000000601007387 */ /* 0x0003e40000100800 */
[C---:B-1----:R-:W-:Y:S01]  /*a510*/  VIADD R7, R5.reuse, 0xfffffffd ;  /* 0xfffffffd05077836 */ /* 0x042fe20000000000 */
[----:B------:R-:W-:-:S05]  /*a520*/  VIMNMX R6, PT, PT, R5, 0x2, !PT ;  /* 0x0000000205067848 */ /* 0x000fca0007fe0100 */
[----:B------:R-:W-:-:S05]  /*a530*/  VIADD R5, R6, 0xffffffff ;  /* 0xffffffff06057836 */ /* 0x000fca0000000000 */
[----:B------:R1:W-:Y:S01]  /*a540*/  STL [R1+0x34], R5 ;  /* 0x0000340501007387 */ /* 0x0003e20000100800 */
[----:B------:R-:W-:Y:S01]  /*a550*/  IMAD.WIDE.U32 R10, R71, 0xc, R10 ;  /* 0x0000000c470a7825 */ /* 0x000fe200078e000a */
[----:B------:R-:W-:-:S03]  /*a560*/  SHF.L.U64.HI R247, R246, 0x2, R247 ;  /* 0x00000002f6f77819 */ /* 0x000fc600000102f7 */
[----:B------:R-:W-:Y:S02]  /*a570*/  IMAD R72, R222, 0xc, RZ ;  /* 0x0000000cde487824 */ /* 0x000fe400078e02ff */
[----:B------:R-:W-:Y:S01]  /*a580*/  VIADD R188, R188, 0xffffff40 ;  /* 0xffffff40bcbc7836 */ /* 0x000fe20000000000 */
[----:B------:R-:W-:Y:S01]  /*a590*/  SHF.L.U64.HI R245, R244, 0x2, R245 ;  /* 0x00000002f4f57819 */ /* 0x000fe200000102f5 */
[----:B------:R-:W-:Y:S01]  /*a5a0*/  IMAD.IADD R72, R11, 0x1, R72 ;  /* 0x000000010b487824 */ /* 0x000fe200078e0248 */
[----:B------:R-:W-:Y:S01]  /*a5b0*/  SHF.L.U64.HI R243, R242, 0x2, R243 ;  /* 0x00000002f2f37819 */ /* 0x000fe200000102f3 */
[----:B------:R-:W-:Y:S01]  /*a5c0*/  IMAD.MOV.U32 R71, RZ, RZ, R10 ;  /* 0x000000ffff477224 */ /* 0x000fe200078e000a */
[----:B------:R-:W-:Y:S01]  /*a5d0*/  SHF.L.U64.HI R241, R240, 0x2, R241 ;  /* 0x00000002f0f17819 */ /* 0x000fe200000102f1 */
[----:B------:R-:W-:Y:S01]  /*a5e0*/  IMAD.MOV.U32 R68, RZ, RZ, R188 ;  /* 0x000000ffff447224 */ /* 0x000fe200078e00bc */
[----:B------:R-:W-:Y:S01]  /*a5f0*/  SHF.L.U64.HI R239, R238, 0x2, R239 ;  /* 0x00000002eeef7819 */ /* 0x000fe200000102ef */
[----:B------:R-:W-:Y:S01]  /*a600*/  IMAD.MOV.U32 R4, RZ, RZ, RZ ;  /* 0x000000ffff047224 */ /* 0x000fe200078e00ff */
[----:B------:R-:W-:Y:S01]  /*a610*/  SHF.L.U64.HI R237, R236, 0x2, R237 ;  /* 0x00000002eced7819 */ /* 0x000fe200000102ed */
[----:B------:R-:W-:Y:S01]  /*a620*/  IMAD.MOV.U32 R3, RZ, RZ, RZ ;  /* 0x000000ffff037224 */ /* 0x000fe200078e00ff */
[----:B------:R-:W-:Y:S01]  /*a630*/  SHF.L.U64.HI R235, R234, 0x2, R235 ;  /* 0x00000002eaeb7819 */ /* 0x000fe200000102eb */
[----:B------:R-:W-:Y:S01]  /*a640*/  IMAD.SHL.U32 R252, R252, 0x4, RZ ;  /* 0x00000004fcfc7824 */ /* 0x000fe200078e00ff */
        /* <DEDUP_REMOVED lines=52> */
[----:B------:R-:W-:-:S02]  /*a990*/  SHF.L.U64.HI R83, R84, 0x2, R83 ;  /* 0x0000000254537819 */ /* 0x000fc40000010253 */
[----:B--2---:R-:W-:-:S04]  /*a9a0*/  IADD3 R144, P4, PT, R250, R150, RZ ;  /* 0x00000096fa907210 */ /* 0x004fc80007f9e0ff */
[-C--:B------:R-:W-:Y:S02]  /*a9b0*/  LEA.HI.X.SX32 R143, R150, R73.reuse, 0x1, P4 ;  /* 0x00000049968f7211 */ /* 0x080fe400020f0eff */
[C---:B---3--:R-:W-:Y:S02]  /*a9c0*/  IADD3 R146, P0, PT, R250.reuse, R152, RZ ;  /* 0x00000098fa927210 */ /* 0x048fe40007f1e0ff */
[----:B----4-:R-:W-:Y:S02]  /*a9d0*/  IADD3 R148, P3, PT, R250, R154, RZ ;  /* 0x0000009afa947210 */ /* 0x010fe40007f7e0ff */
[-C--:B------:R-:W-:Y:S02]  /*a9e0*/  LEA.HI.X.SX32 R145, R152, R73.reuse, 0x1, P0 ;  /* 0x0000004998917211 */ /* 0x080fe400000f0eff */
[----:B------:R-:W-:Y:S02]  /*a9f0*/  LEA.HI.X.SX32 R147, R154, R73, 0x1, P3 ;  /* 0x000000499a937211 */ /* 0x000fe400018f0eff */
[----:B-----5:R-:W-:-:S02]  /*aa00*/  IADD3 R150, P4, PT, R250, R156, RZ ;  /* 0x0000009cfa967210 */ /* 0x020fc40007f9e0ff */
[C---:B------:R-:W-:Y:S02]  /*aa10*/  IADD3 R152, P0, PT, R250.reuse, R151, RZ ;  /* 0x00000097fa987210 */ /* 0x040fe40007f1e0ff */
[----:B------:R-:W-:Y:S02]  /*aa20*/  IADD3 R154, P3, PT, R250, R153, RZ ;  /* 0x00000099fa9a7210 */ /* 0x000fe40007f7e0ff */
[-C--:B------:R-:W-:Y:S02]  /*aa30*/  LEA.HI.X.SX32 R149, R156, R73.reuse, 0x1, P4 ;  /* 0x000000499c957211 */ /* 0x080fe400020f0eff */
[-C--:B------:R-:W-:Y:S02]  /*aa40*/  LEA.HI.X.SX32 R151, R151, R73.reuse, 0x1, P0 ;  /* 0x0000004997977211 */ /* 0x080fe400000f0eff */
[----:B------:R-:W-:Y:S02]  /*aa50*/  LEA.HI.X.SX32 R153, R153, R73, 0x1, P3 ;  /* 0x0000004999997211 */ /* 0x000fe400018f0eff */
[----:B------:R-:W-:-:S02]  /*aa60*/  IADD3 R156, P4, PT, R250, R155, RZ ;  /* 0x0000009bfa9c7210 */ /* 0x000fc40007f9e0ff */
[C---:B------:R-:W-:Y:S02]  /*aa70*/  IADD3 R158, P0, PT, R250.reuse, R157, RZ ;  /* 0x0000009dfa9e7210 */ /* 0x040fe40007f1e0ff */
[C---:B------:R-:W-:Y:S02]  /*aa80*/  IADD3 R160, P3, PT, R250.reuse, R159, RZ ;  /* 0x0000009ffaa07210 */ /* 0x040fe40007f7e0ff */
        /* <DEDUP_REMOVED lines=23> */
[----:B------:R-:W-:Y:S02]  /*ac00*/  IADD3 R184, P3, PT, R250, R183, RZ ;  /* 0x000000b7fab87210 */ /* 0x000fe40007f7e0ff */
[-C--:B------:R-:W-:Y:S02]  /*ac10*/  LEA.HI.X.SX32 R179, R179, R73.reuse, 0x1, P4 ;  /* 0x00000049b3b37211 */ /* 0x080fe400020f0eff */
[-C--:B------:R-:W-:Y:S02]  /*ac20*/  LEA.HI.X.SX32 R181, R181, R73.reuse, 0x1, P0 ;  /* 0x00000049b5b57211 */ /* 0x080fe400000f0eff */
[----:B------:R-:W-:Y:S01]  /*ac30*/  LEA.HI.X.SX32 R183, R183, R73, 0x1, P3 ;  /* 0x00000049b7b77211 */ /* 0x000fe200018f0eff */
        /* <DEDUP_REMOVED lines=110> */
[----:B------:R-:W-:-:S02]  /*b320*/  IMAD.SHL.U32 R174, R174, 0x4, RZ ;  /* 0x00000004aeae7824 */ /* 0x000fc400078e00ff */
[----:B------:R-:W-:Y:S02]  /*b330*/  IMAD.SHL.U32 R176, R176, 0x4, RZ ;  /* 0x00000004b0b07824 */ /* 0x000fe400078e00ff */
[----:B------:R-:W-:Y:S02]  /*b340*/  IMAD.SHL.U32 R178, R178, 0x4, RZ ;  /* 0x00000004b2b27824 */ /* 0x000fe400078e00ff */
[----:B------:R-:W-:Y:S02]  /*b350*/  IMAD.SHL.U32 R180, R180, 0x4, RZ ;  /* 0x00000004b4b47824 */ /* 0x000fe400078e00ff */
[----:B------:R-:W-:Y:S02]  /*b360*/  IMAD.SHL.U32 R182, R182, 0x4, RZ ;  /* 0x00000004b6b67824 */ /* 0x000fe400078e00ff */
[----:B------:R-:W-:Y:S02]  /*b370*/  IMAD.SHL.U32 R184, R184, 0x4, RZ ;  /* 0x00000004b8b87824 */ /* 0x000fe400078e00ff */
[----:B------:R-:W-:Y:S01]  /*b380*/  IMAD.SHL.U32 R186, R186, 0x4, RZ ;  /* 0x00000004baba7824 */ /* 0x000fe200078e00ff */
[----:B------:R-:W-:Y:S01]  /*b390*/  UMOV UR26, 0x1 ;  /* 0x00000001001a7882 */ /* 0x000fe20000000000 */
[----:B------:R-:W-:Y:S01]  /*b3a0*/  UMOV UR27, 0x2 ;  /* 0x00000002001b7882 */ /* 0x000fe20000000000 */
[----:B------:R-:W-:Y:S01]  /*b3b0*/  UMOV UR5, URZ ;  /* 0x000000ff00057c82 */ /* 0x000fe20008000000 */
[----:B------:R-:W-:Y:S01]  /*b3c0*/  UMOV UR6, URZ ;  /* 0x000000ff00067c82 */ /* 0x000fe20008000000 */
[----:B-1----:R-:W-:-:S05]  /*b3d0*/  UMOV UR7, URZ ;  /* 0x000000ff00077c82 */ /* 0x002fca0008000000 */
.L_x_11:
[----:B------:R-:W-:Y:S01]  /*b3e0*/  IMAD.U32 R4, R4, -0x80000000, RZ ;  /* 0x8000000004047824 */ /* 0x000fe200078e00ff */
[----:B------:R-:W-:-:S03]  /*b3f0*/  UIADD3 UR6, UPT, UPT, UR6, 0x1, URZ ;  /* 0x0000000106067890 */ /* 0x000fc6000fffe0ff */
[----:B------:R-:W1:Y:S01]  /*b400*/  SYNCS.PHASECHK.TRANS64.TRYWAIT P0, [UR8], R4 ;  /* 0x00000004ff0075a7 */ /* 0x000e620008001108 */
[----:B------:R-:W-:-:S04]  /*b410*/  UISETP.GT.AND UP1, UPT, UR6, 0x1, UPT ;  /* 0x000000010600788c */ /* 0x000fc8000bf24270 */
[----:B------:R-:W-:-:S04]  /*b420*/  USEL UR6, UR6, URZ, !UP1 ;  /* 0x000000ff06067287 */ /* 0x000fc8000c800000 */
[----:B------:R-:W-:Y:S01]  /*b430*/  ULEA UR4, UR6, UR11, 0xf ;  /* 0x0000000b06047291 */ /* 0x000fe2000f8e78ff */
[----:B-1----:R-:W-:Y:S11]  /*b440*/  @!P0 BRA `(.L_x_9) ;  /* 0x0000004400d48947 */ /* 0x002ff60003800000 */
.L_x_17:
[----:B------:R-:W-:-:S04]  /*b450*/  DEPBAR.LE SB0, 0x2 ;  /* 0x000080800000791a */ /* 0x000fc80000000000 */
[----:B------:R-:W-:Y:S01]  /*b460*/  LEA R188, R0, UR4, 0x8 ;  /* 0x0000000400bc7c11 */ /* 0x000fe2000f8e40ff */
[----:B------:R-:W-:Y:S01]  /*b470*/  BAR.SYNC.DEFER_BLOCKING 0x0 ;  /* 0x0000000000007b1d */ /* 0x000fe20000010000 */
[----:B------:R-:W-:Y:S02]  /*b480*/  UIADD3 UR5, UPT, UPT, UR5, 0x1, URZ ;  /* 0x0000000105057890 */ /* 0x000fe4000fffe0ff */
[----:B------:R-:W-:Y:S02]  /*b490*/  ULEA UR8, UR26, UR11, 0x3 ;  /* 0x0000000b1a087291 */ /* 0x000fe4000f8e18ff */
[----:B------:R-:W-:Y:S02]  /*b4a0*/  UISETP.GT.AND UP1, UPT, UR5, 0x2, UPT ;  /* 0x000000020500788c */ /* 0x000fe4000bf24270 */
[----:B------:R-:W-:Y:S02]  /*b4b0*/  UIADD3 UR8, UPT, UPT, UR8, 0x1c000, URZ ;  /* 0x0001c00008087890 */ /* 0x000fe4000fffe0ff */
[----:B------:R-:W-:Y:S01]  /*b4c0*/  USEL UR5, UR5, URZ, !UP1 ;  /* 0x000000ff05057287 */ /* 0x000fe2000c800000 */
[----:B------:R-:W-:Y:S01]  /*b4d0*/  UMOV UR4, UR7 ;  /* 0x0000000700047c82 */ /* 0x000fe20008000000 */
[----:B------:R-:W-:Y:S04]  /*b4e0*/  LDS.128 R4, [R188] ;  /* 0x00000000bc047984 */ /* 0x000fe80000000c00 */
        /* <DEDUP_REMOVED lines=15> */
[----:B-1----:R1:W-:Y:S01]  /*b5e0*/  STTM.x64 tmem[UR12+0x40], R4 ;  /* 0x00004004000079ed */ /* 0x0023e2000834000c */
[----:B------:R-:W2:Y:S02]  /*b5f0*/  FENCE.VIEW.ASYNC.T ;  /* 0x00000000000073c6 */ /* 0x000ea40000000200 */
[----:B--2---:R-:W-:Y:S06]  /*b600*/  BAR.SYNC.DEFER_BLOCKING 0x0 ;  /* 0x0000000000007b1d */ /* 0x004fec0000010000 */
[----:B------:R-:W-:Y:S05]  /*b610*/  @P2 BRA `(.L_x_10) ;  /* 0x0000000000dc2947 */ /* 0x000fea0003800000 */
[----:B------:R-:W-:Y:S01]  /*b620*/  ULEA UR9, UR5, UR11, 0xe ;  /* 0x0000000b05097291 */ /* 0x000fe2000f8e70ff */
[----:B------:R-:W-:Y:S01]  /*b630*/  UMOV UR7, URZ ;  /* 0x000000ff00077c82 */ /* 0x000fe20008000000 */
[----:B------:R-:W-:Y:S02]  /*b640*/  UIADD3 UR30, UPT, UPT, UR10, 0x48, URZ ;  /* 0x000000480a1e7890 */ /* 0x000fe4000fffe0ff */
[----:B------:R-:W-:Y:S02]  /*b650*/  UIADD3 UR9, UPT, UPT, UR9, 0x10000, URZ ;  /* 0x0001000009097890 */ /* 0x000fe4000fffe0ff */
[----:B------:R-:W-:Y:S02]  /*b660*/  UIADD3 UR31, UPT, UPT, UR10, 0x50, URZ ;  /* 0x000000500a1f7890 */ /* 0x000fe4000fffe0ff */
[----:B------:R-:W-:Y:S02]  /*b670*/  USHF.R.U32.HI UR9, URZ, 0x4, UR9 ;  /* 0x00000004ff097899 */ /* 0x000fe40008011609 */
[----:B------:R-:W-:-:S02]  /*b680*/  UIADD3 UR46, UPT, UPT, UR10, 0x58, URZ ;  /* 0x000000580a2e7890 */ /* 0x000fc4000fffe0ff */
[----:B------:R-:W-:Y:S02]  /*b690*/  USGXT.U32 UR18, UR9, 0xe ;  /* 0x0000000e0912789a */ /* 0x000fe40008000000 */
[----:B------:R-:W-:Y:S02]  /*b6a0*/  UIADD3 UR47, UPT, UPT, UR10, 0x60, URZ ;  /* 0x000000600a2f7890 */ /* 0x000fe4000fffe0ff */
[----:B------:R-:W-:Y:S02]  /*b6b0*/  UIADD3 UR20, UP1, UPT, UR18, 0x2, URZ ;  /* 0x0000000212147890 */ /* 0x000fe4000ff3e0ff */
[----:B------:R-:W-:Y:S02]  /*b6c0*/  UIADD3 UR48, UPT, UPT, UR10, 0x68, URZ ;  /* 0x000000680a307890 */ /* 0x000fe4000fffe0ff */
[----:B------:R-:W-:Y:S02]  /*b6d0*/  UIADD3.X UR21, UPT, UPT, UR7, 0x40004040, URZ, UP1, !UPT ;  /* 0x4000404007157890 */ /* 0x000fe40008ffe4ff */
[----:B------:R-:W-:-:S02]  /*b6e0*/  UIADD3 UR38, UP1, UPT, UR20, 0x2, URZ ;  /* 0x0000000214267890 */ /* 0x000fc4000ff3e0ff */
[----:B------:R-:W-:Y:S02]  /*b6f0*/  UIADD3 UR40, UP2, UPT, UR20, 0x4, URZ ;  /* 0x0000000414287890 */ /* 0x000fe4000ff5e0ff */
[----:B------:R-:W-:Y:S02]  /*b700*/  UIADD3 UR42, UP3, UPT, UR20, 0x1fe, URZ ;  /* 0x000001fe142a7890 */ /* 0x000fe4000ff7e0ff */
[----:B------:R-:W-:Y:S02]  /*b710*/  UIADD3 UR44, UP4, UPT, UR20, 0x200, URZ ;  /* 0x00000200142c7890 */ /* 0x000fe4000ff9e0ff */
[----:B------:R-:W-:Y:S02]  /*b720*/  UIADD3 UR22, UP5, UPT, UR20, 0x202, URZ ;  /* 0x0000020214167890 */ /* 0x000fe4000ffbe0ff */
[----:B------:R-:W-:Y:S02]  /*b730*/  UIADD3.X UR39, UPT, UPT, UR21, URZ, URZ, UP1, !UPT ;  /* 0x000000ff15277290 */ /* 0x000fe40008ffe4ff */
[----:B------:R-:W-:-:S02]  /*b740*/  UIADD3 UR24, UP6, UPT, UR20, 0x204, URZ ;  /* 0x0000020414187890 */ /* 0x000fc4000ffde0ff */
[----:B------:R-:W-:Y:S02]  /*b750*/  UIADD3.X UR41, UPT, UPT, UR21, URZ, URZ, UP2, !UPT ;  /* 0x000000ff15297290 */ /* 0x000fe400097fe4ff */
[----:B------:R-:W-:Y:S02]  /*b760*/  UIADD3.X UR43, UPT, UPT, UR21, URZ, URZ, UP3, !UPT ;  /* 0x000000ff152b7290 */ /* 0x000fe40009ffe4ff */
[----:B------:R-:W-:Y:S02]  /*b770*/  UIADD3.X UR45, UPT, UPT, UR21, URZ, URZ, UP4, !UPT ;  /* 0x000000ff152d7290 */ /* 0x000fe4000a7fe4ff */
[----:B------:R-:W-:Y:S02]  /*b780*/  UIADD3 UR49, UPT, UPT, UR10, 0x70, URZ ;  /* 0x000000700a317890 */ /* 0x000fe4000fffe0ff */
[----:B------:R-:W-:Y:S01]  /*b790*/  UIADD3.X UR23, UPT, UPT, UR21, URZ, URZ, UP5, !UPT ;  /* 0x000000ff15177290 */ /* 0x000fe2000affe4ff */
[----:B------:R-:W-:Y:S01]  /*b7a0*/  UMOV UR14, 0x0 ;  /* 0x00000000000e7882 */ /* 0x000fe20000000000 */
[----:B------:R-:W-:Y:S01]  /*b7b0*/  UMOV UR15, 0x8100910 ;  /* 0x08100910000f7882 */ /* 0x000fe20000000000 */
[----:B------:R-:W-:Y:S01]  /*b7c0*/  UIADD3 UR54, UPT, UPT, UR10, 0x78, URZ ;  /* 0x000000780a367890 */ /* 0x000fe2000fffe0ff */
[----:B------:R-:W-:Y:S01]  /*b7d0*/  UMOV UR19, 0x40004040 ;  /* 0x4000404000137882 */ /* 0x000fe20000000000 */
[----:B------:R-:W-:Y:S01]  /*b7e0*/  UIADD3.X UR25, UPT, UPT, UR21, URZ, URZ, UP6, !UPT ;  /* 0x000000ff15197290 */ /* 0x000fe2000b7fe4ff */
[----:B------:R2:W-:Y:S01]  /*b7f0*/  UTCHMMA tmem[UR13], gdesc[UR18], tmem[UR10], tmem[UR14], idesc[UR15], UPT ;  /* 0x00ff0e120d0079ea */ /* 0x0005e2000b80000a */
[----:B------:R-:W-:Y:S01]  /*b800*/  UMOV UR16, 0x0 ;  /* 0x0000000000107882 */ /* 0x000fe20000000000 */
[----:B------:R-:W-:Y:S01]  /*b810*/  UMOV UR17, 0x8100910 ;  /* 0x0810091000117882 */ /* 0x000fe20000000000 */
[----:B------:R-:W-:Y:S01]  /*b820*/  UMOV UR32, 0x0 ;  /* 0x0000000000207882 */ /* 0x000fe20000000000 */
[----:B------:R-:W-:Y:S01]  /*b830*/  UMOV UR33, 0x8100910 ;  /* 0x0810091000217882 */ /* 0x000fe20000000000 */
        /* <DEDUP_REMOVED lines=11> */
[----:B------:R-:W-:Y:S01]  /*b8f0*/  UMOV UR9, URZ ;  /* 0x000000ff00097c82 */ /* 0x000fe20008000000 */
[----:B------:R2:W-:Y:S01]  /*b900*/  UTCHMMA tmem[UR47], gdesc[UR42], tmem[UR10], tmem[UR36], idesc[UR37], UPT ;  /* 0x00ff242a2f0079ea */ /* 0x0005e2000b80000a */
[----:B------:R-:W-:Y:S01]  /*b910*/  UMOV UR56, 0x0 ;  /* 0x0000000000387882 */ /* 0x000fe20000000000 */
[----:B------:R-:W-:Y:S01]  /*b920*/  UMOV UR57, 0x8100910 ;  /* 0x0810091000397882 */ /* 0x000fe20000000000 */
[----:B------:R2:W-:Y:S01]  /*b930*/  UTCHMMA tmem[UR48], gdesc[UR44], tmem[UR10], tmem[UR50], idesc[UR51], UPT ;  /* 0x00ff322c300079ea */ /* 0x0005e2000b80000a */
[----:B------:R-:W-:Y:S01]  /*b940*/  UMOV UR7, UR8 ;  /* 0x0000000800077c82 */ /* 0x000fe20008000000 */
[----:B------:R2:W-:Y:S01]  /*b950*/  UTCHMMA tmem[UR49], gdesc[UR22], tmem[UR10], tmem[UR52], idesc[UR53], UPT ;  /* 0x00ff3416310079ea */ /* 0x0005e2000b80000a */
[----:B------:R2:W-:Y:S01]  /*b960*/  UTCHMMA tmem[UR54], gdesc[UR24], tmem[UR10], tmem[UR56], idesc[UR57], UPT ;  /* 0x00ff3818360079ea */ /* 0x0005e2000b80000a */
[----:B------:R2:W-:Y:S01]  /*b970*/  UTCBAR [UR7], URZ ;  /* 0x000000ff070073e9 */ /* 0x0005e200080000ff */
[----:B------:R-:W-:Y:S01]  /*b980*/  NOP ;  /* 0x0000000000007918 */ /* 0x000fe20000000000 */
.L_x_10:
[----:B-1----:R-:W3:Y:S01]  /*b990*/  LDL R6, [R1+0x58] ;  /* 0x0000580001067983 */ /* 0x002ee20000100800 */
[----:B------:R-:W1:Y:S01]  /*b9a0*/  LDC R5, c[0x0][0x3a0] ;  /* 0x0000e800ff057b82 */ /* 0x000e620000000800 */
[C---:B------:R-:W-:Y:S02]  /*b9b0*/  ISETP.GT.AND P3, PT, R68.reuse, RZ, PT ;  /* 0x000000ff4400720c */ /* 0x040fe40003f64270 */
[----:B------:R-:W-:-:S05]  /*b9c0*/  ISETP.GT.AND P6, PT, R68, 0x2, PT ;  /* 0x000000024400780c */ /* 0x000fca0003fc4270 */
[----:B------:R-:W-:Y:S06]  /*b9d0*/  BAR.SYNC.DEFER_BLOCKING 0x0 ;  /* 0x0000000000007b1d */ /* 0x000fec0000010000 */
[----:B------:R-:W4:Y:S01]  /*b9e0*/  S2R R10, SR_TID.X ;  /* 0x00000000000a7919 */ /* 0x000f220000002100 */
[----:B------:R-:W5:Y:S04]  /*b9f0*/  LDL R13, [R1+0x14] ;  /* 0x00001400010d7983 */ /* 0x000f680000100800 */
[----:B--2---:R-:W2:Y:S01]  /*ba00*/  LDL R14, [R1+0x1c] ;  /* 0x00001c00010e7983 */ /* 0x004ea20000100800 */
[----:B-1----:R-:W-:-:S03]  /*ba10*/  VIADD R5, R5, 0x3f ;  /* 0x0000003f05057836 */ /* 0x002fc60000000000 */
[----:B------:R-:W2:Y:S02]  /*ba20*/  LDL R12, [R1] ;  /* 0x00000000010c7983 */ /* 0x000ea40000100800 */
[----:B------:R-:W-:Y:S01]  /*ba30*/  SHF.R.S32.HI R4, RZ, 0x1f, R5 ;  /* 0x0000001fff047819 */ /* 0x000fe20000011405 */
[----:B------:R-:W-:Y:S01]  /*ba40*/  UIADD3 UR27, UPT, UPT, UR27, 0x1, URZ ;  /* 0x000000011b1b7890 */ /* 0x000fe2000fffe0ff */
[----:B------:R-:W2:Y:S02]  /*ba50*/  LDL R16, [R1+0x20] ;  /* 0x0000200001107983 */ /* 0x000ea40000100800 */
[----:B------:R-:W-:Y:S02]  /*ba60*/  LEA.HI R4, R4, R5, RZ, 0x6 ;  /* 0x0000000504047211 */ /* 0x000fe400078f30ff */
[----:B------:R-:W2:Y:S02]  /*ba70*/  LDL R15, [R1+0x24] ;  /* 0x00002400010f7983 */ /* 0x000ea40000100800 */
[----:B------:R-:W-:-:S02]  /*ba80*/  SHF.R.S32.HI R4, RZ, 0x6, R4 ;  /* 0x00000006ff047819 */ /* 0x000fc40000011404 */
[----:B------:R-:W2:Y:S03]  /*ba90*/  LDL R19, [R1+0xc] ;  /* 0x00000c0001137983 */ /* 0x000ea60000100800 */
[----:B------:R-:W-:Y:S01]  /*baa0*/  VIADD R4, R4, 0xfffffffd ;  /* 0xfffffffd04047836 */ /* 0x000fe20000000000 */
[----:B------:R-:W2:Y:S04]  /*bab0*/  LDL R18, [R1+0x10] ;  /* 0x0000100001127983 */ /* 0x000ea80000100800 */
[----:B------:R-:W-:Y:S01]  /*bac0*/  ISETP.GE.AND P0, PT, R3, R4, PT ;  /* 0x000000040300720c */ /* 0x000fe20003f06270 */
[----:B------:R-:W2:Y:S01]  /*bad0*/  LDL R17, [R1+0x30] ;  /* 0x0000300001117983 */ /* 0x000ea20000100800 */
[----:B------:R-:W-:-:S02]  /*bae0*/  SEL R4, RZ, 0x4, !P3 ;  /* 0x00000004ff047807 */ /* 0x000fc40005800000 */
[----:B------:R-:W-:Y:S02]  /*baf0*/  ISETP.GT.AND P3, PT, R68, 0x1, PT ;  /* 0x000000014400780c */ /* 0x000fe40003f64270 */
[----:B------:R-:W-:Y:S02]  /*bb00*/  SEL R4, R4, RZ, !P0 ;  /* 0x000000ff04047207 */ /* 0x000fe40004000000 */
[----:B------:R-:W-:Y:S02]  /*bb10*/  SEL R5, RZ, 0x4, !P3 ;  /* 0x00000004ff057807 */ /* 0x000fe40005800000 */
[----:B------:R-:W-:Y:S02]  /*bb20*/  ISETP.NE.U32.AND P4, PT, R4, RZ, PT ;  /* 0x000000ff0400720c */ /* 0x000fe40003f85070 */
[----:B---3--:R-:W-:Y:S02]  /*bb30*/  IADD3 R4, P3, PT, R69, R6, RZ ;  /* 0x0000000645047210 */ /* 0x008fe40007f7e0ff */
[----:B------:R-:W-:-:S03]  /*bb40*/  SEL R6, R5, RZ, !P0 ;  /* 0x000000ff05067207 */ /* 0x000fc60004000000 */
[----:B------:R-:W-:Y:S01]  /*bb50*/  IMAD.X R5, R70, 0x1, R73, P3 ;  /* 0x0000000146057824 */ /* 0x000fe200018e0649 */
[----:B------:R-:W-:Y:S02]  /*bb60*/  ISETP.NE.U32.AND P3, PT, R6, RZ, PT ;  /* 0x000000ff0600720c */ /* 0x000fe40003f65070 */
[----:B------:R-:W-:-:S03]  /*bb70*/  SEL R6, RZ, 0x4, !P6 ;  /* 0x00000004ff067807 */ /* 0x000fc60007000000 */
[----:B------:R-:W-:Y:S01]  /*bb80*/  @!PT LDS RZ, [RZ] ;  /* 0x00000000fffff984 */ /* 0x000fe20000000800 */
[----:B------:R-:W-:Y:S01]  /*bb90*/  @!PT LDS RZ, [RZ] ;  /* 0x00000000fffff984 */ /* 0x000fe20000000800 */
[----:B------:R-:W-:Y:S01]  /*bba0*/  @!PT LDS RZ, [RZ] ;  /* 0x00000000fffff984 */ /* 0x000fe20000000800 */
[----:B------:R1:W-:Y:S01]  /*bbb0*/  LDGSTS.E [R188], desc[UR28][R4.64], P4 ;  /* 0x0000000004bc7fae */ /* 0x0003e2000a1a101c */
[----:B------:R-:W-:Y:S02]  /*bbc0*/  SEL R6, R6, RZ, !P0 ;  /* 0x000000ff06067207 */ /* 0x000fe40004000000 */
[----:B------:R-:W-:Y:S02]  /*bbd0*/  ISETP.GT.AND P6, PT, R68, 0x3, PT ;  /* 0x000000034400780c */ /* 0x000fe40003fc4270 */
[----:B-1----:R-:W-:-:S05]  /*bbe0*/  IADD3 R4, P4, PT, R69, R186, RZ ;  /* 0x000000ba45047210 */ /* 0x002fca0007f9e0ff */
[----:B------:R-:W-:Y:S01]  /*bbf0*/  IMAD.X R5, R70, 0x1, R185, P4 ;  /* 0x0000000146057824 */ /* 0x000fe200020e06b9 */
[----:B------:R-:W-:Y:S02]  /*bc00*/  ISETP.NE.U32.AND P4, PT, R6, RZ, PT ;  /* 0x000000ff0600720c */ /* 0x000fe40003f85070 */
[----:B------:R-:W-:Y:S02]  /*bc10*/  SEL R6, RZ, 0x4, !P6 ;  /* 0x00000004ff067807 */ /* 0x000fe40007000000 */
[----:B------:R1:W-:Y:S02]  /*bc20*/  LDGSTS.E [R188+0x4], desc[UR28][R4.64], P3 ;  /* 0x0000400004bc7fae */ /* 0x0003e400099a101c */
        /* <DEDUP_REMOVED lines=384> */
[----:B------:R1:W-:Y:S01]  /*d430*/  LDGSTS.E [R188+0xe0], desc[UR28][R4.64], P4 ;  /* 0x000e000004bc7fae */ /* 0x0003e2000a1a101c */
[----:B------:R-:W-:Y:S02]  /*d440*/  ISETP.GT.AND P6, PT, R68, 0x3b, PT ;  /* 0x0000003b4400780c */ /* 0x000fe40003fc4270 */
[----:B------:R-:W-:Y:S02]  /*d450*/  SEL R6, R6, RZ, !P0 ;  /* 0x000000ff06067207 */ /* 0x000fe40004000000 */
[----:B-1----:R-:W-:-:S05]  /*d460*/  IADD3 R4, P4, PT, R69, R187, RZ ;  /* 0x000000bb45047210 */ /* 0x002fca0007f9e0ff */
[----:B------:R-:W-:Y:S01]  /*d470*/  IMAD.X R5, R70, 0x1, R189, P4 ;  /* 0x0000000146057824 */ /* 0x000fe200020e06bd */
[----:B------:R-:W-:Y:S02]  /*d480*/  ISETP.NE.U32.AND P4, PT, R6, RZ, PT ;  /* 0x000000ff0600720c */ /* 0x000fe40003f85070 */
[----:B------:R-:W-:Y:S02]  /*d490*/  SEL R6, RZ, 0x4, !P6 ;  /* 0x00000004ff067807 */ /* 0x000fe40007000000 */
[----:B------:R1:W-:Y:S01]  /*d4a0*/  LDGSTS.E [R188+0xe4], desc[UR28][R4.64], P3 ;  /* 0x000e400004bc7fae */ /* 0x0003e200099a101c */
[----:B------:R-:W-:Y:S02]  /*d4b0*/  ISETP.GT.AND P3, PT, R68, 0x3c, PT ;  /* 0x0000003c4400780c */ /* 0x000fe40003f64270 */
[----:B------:R-:W-:Y:S02]  /*d4c0*/  SEL R6, R6, RZ, !P0 ;  /* 0x000000ff06067207 */ /* 0x000fe40004000000 */
[----:B------:R-:W-:-:S02]  /*d4d0*/  SEL R7, RZ, 0x4, !P3 ;  /* 0x00000004ff077807 */ /* 0x000fc40005800000 */
[----:B-1----:R-:W-:-:S05]  /*d4e0*/  IADD3 R4, P6, PT, R69, R190, RZ ;  /* 0x000000be45047210 */ /* 0x002fca0007fde0ff */
[----:B------:R-:W-:Y:S01]  /*d4f0*/  IMAD.X R5, R70, 0x1, R191, P6 ;  /* 0x0000000146057824 */ /* 0x000fe200030e06bf */
[----:B------:R-:W-:Y:S02]  /*d500*/  ISETP.NE.U32.AND P6, PT, R6, RZ, PT ;  /* 0x000000ff0600720c */ /* 0x000fe40003fc5070 */
[----:B------:R-:W-:Y:S02]  /*d510*/  IADD3 R6, P3, PT, R69, R192, RZ ;  /* 0x000000c045067210 */ /* 0x000fe40007f7e0ff */
[----:B------:R-:W-:Y:S01]  /*d520*/  SEL R8, R7, RZ, !P0 ;  /* 0x000000ff07087207 */ /* 0x000fe20004000000 */
[----:B------:R1:W-:Y:S02]  /*d530*/  LDGSTS.E [R188+0xe8], desc[UR28][R4.64], P4 ;  /* 0x000e800004bc7fae */ /* 0x0003e4000a1a101c */
[----:B------:R-:W-:Y:S01]  /*d540*/  IMAD.X R7, R70, 0x1, R193, P3 ;  /* 0x0000000146077824 */ /* 0x000fe200018e06c1 */
[----:B------:R-:W-:-:S05]  /*d550*/  ISETP.NE.U32.AND P3, PT, R8, RZ, PT ;  /* 0x000000ff0800720c */ /* 0x000fca0003f65070 */
[----:B------:R3:W-:Y:S01]  /*d560*/  LDGSTS.E [R188+0xec], desc[UR28][R6.64], P6 ;  /* 0x000ec00006bc7fae */ /* 0x0007e2000b1a101c */
[----:B-1----:R-:W-:Y:S02]  /*d570*/  IADD3 R4, P4, PT, R69, R194, RZ ;  /* 0x000000c245047210 */ /* 0x002fe40007f9e0ff */
[----:B------:R-:W-:-:S03]  /*d580*/  ISETP.GT.AND P6, PT, R68, 0x3d, PT ;  /* 0x0000003d4400780c */ /* 0x000fc60003fc4270 */
[----:B------:R-:W-:Y:S01]  /*d590*/  IMAD.X R5, R70, 0x1, R195, P4 ;  /* 0x0000000146057824 */ /* 0x000fe200020e06c3 */
[----:B------:R-:W-:-:S04]  /*d5a0*/  SEL R8, RZ, 0x4, !P6 ;  /* 0x00000004ff087807 */ /* 0x000fc80007000000 */
[----:B------:R1:W-:Y:S01]  /*d5b0*/  LDGSTS.E [R188+0xf0], desc[UR28][R4.64], P3 ;  /* 0x000f000004bc7fae */ /* 0x0003e200099a101c */
[----:B------:R-:W-:Y:S02]  /*d5c0*/  ISETP.GT.AND P3, PT, R68, 0x3e, PT ;  /* 0x0000003e4400780c */ /* 0x000fe40003f64270 */
[----:B------:R-:W-:Y:S02]  /*d5d0*/  SEL R8, R8, RZ, !P0 ;  /* 0x000000ff08087207 */ /* 0x000fe40004000000 */
[----:B------:R-:W-:Y:S02]  /*d5e0*/  SEL R9, RZ, 0x4, !P3 ;  /* 0x00000004ff097807 */ /* 0x000fe40005800000 */
[----:B------:R-:W-:Y:S02]  /*d5f0*/  ISETP.GT.AND P3, PT, R68, 0x3f, PT ;  /* 0x0000003f4400780c */ /* 0x000fe40003f64270 */
[----:B----4-:R-:W-:Y:S02]  /*d600*/  LOP3.LUT R10, R10, 0x3f, RZ, 0xc0, !PT ;  /* 0x0000003f0a0a7812 */ /* 0x010fe400078ec0ff */
[----:B------:R-:W-:-:S02]  /*d610*/  ISETP.NE.U32.AND P6, PT, R8, RZ, PT ;  /* 0x000000ff0800720c */ /* 0x000fc40003fc5070 */
[----:B------:R-:W-:Y:S02]  /*d620*/  SEL R8, RZ, 0x4, !P3 ;  /* 0x00000004ff087807 */ /* 0x000fe40005800000 */
[----:B------:R-:W-:Y:S02]  /*d630*/  ISETP.GE.AND P3, PT, R10, R68, PT ;  /* 0x000000440a00720c */ /* 0x000fe40003f66270 */
[----:B------:R-:W4:Y:S01]  /*d640*/  LDL R10, [R1+0x18] ;  /* 0x00001800010a7983 */ /* 0x000f220000100800 */
[----:B---3--:R-:W-:Y:S02]  /*d650*/  IADD3 R6, P4, PT, R69, R196, RZ ;  /* 0x000000c445067210 */ /* 0x008fe40007f9e0ff */
[----:B------:R-:W-:-:S03]  /*d660*/  SEL R9, R9, RZ, !P0 ;  /* 0x000000ff09097207 */ /* 0x000fc60004000000 */
[----:B------:R-:W-:Y:S01]  /*d670*/  IMAD.X R7, R70, 0x1, R197, P4 ;  /* 0x0000000146077824 */ /* 0x000fe200020e06c5 */
[----:B-1----:R-:W-:Y:S01]  /*d680*/  IADD3 R4, P4, PT, R69, R198, RZ ;  /* 0x000000c645047210 */ /* 0x002fe20007f9e0ff */
[----:B------:R-:W-:Y:S01]  /*d690*/  UISETP.GT.AND UP1, UPT, UR27, 0x2, UPT ;  /* 0x000000021b00788c */ /* 0x000fe2000bf24270 */
[----:B------:R-:W-:Y:S02]  /*d6a0*/  SEL R8, R8, RZ, !P0 ;  /* 0x000000ff08087207 */ /* 0x000fe40004000000 */
[----:B------:R1:W-:Y:S01]  /*d6b0*/  LDGSTS.E [R188+0xf4], desc[UR28][R6.64], P6 ;  /* 0x000f400006bc7fae */ /* 0x0003e2000b1a101c */
[----:B------:R-:W-:Y:S01]  /*d6c0*/  IMAD.X R5, R70, 0x1, R199, P4 ;  /* 0x0000000146057824 */ /* 0x000fe200020e06c7 */
[----:B------:R-:W-:Y:S02]  /*d6d0*/  ISETP.NE.U32.AND P4, PT, R9, RZ, PT ;  /* 0x000000ff0900720c */ /* 0x000fe40003f85070 */
[----:B------:R-:W-:Y:S01]  /*d6e0*/  SEL R9, RZ, 0x4, P3 ;  /* 0x00000004ff097807 */ /* 0x000fe20001800000 */
[----:B------:R-:W-:Y:S01]  /*d6f0*/  USEL UR27, UR27, URZ, !UP1 ;  /* 0x000000ff1b1b7287 */ /* 0x000fe2000c800000 */
[----:B------:R-:W-:-:S02]  /*d700*/  ISETP.NE.U32.AND P3, PT, R8, RZ, PT ;  /* 0x000000ff0800720c */ /* 0x000fc40003f65070 */
[----:B------:R-:W-:Y:S01]  /*d710*/  SEL R9, R9, RZ, !P0 ;  /* 0x000000ff09097207 */ /* 0x000fe20004000000 */
[----:B------:R-:W-:-:S03]  /*d720*/  ULEA UR7, UR27, UR11, 0xe ;  /* 0x0000000b1b077291 */ /* 0x000fc6000f8e70ff */
[----:B------:R-:W-:Y:S02]  /*d730*/  ISETP.NE.U32.AND P0, PT, R9, RZ, PT ;  /* 0x000000ff0900720c */ /* 0x000fe40003f05070 */
[----:B-1----:R-:W-:Y:S01]  /*d740*/  IADD3 R6, P6, PT, R69, R200, RZ ;  /* 0x000000c845067210 */ /* 0x002fe20007fde0ff */
[----:B------:R1:W-:Y:S01]  /*d750*/  LDGSTS.E [R188+0xf8], desc[UR28][R4.64], P4 ;  /* 0x000f800004bc7fae */ /* 0x0003e2000a1a101c */
[----:B------:R-:W-:Y:S01]  /*d760*/  IADD3 R8, P4, PT, R71, R202, RZ ;  /* 0x000000ca47087210 */ /* 0x000fe20007f9e0ff */
[----:B------:R-:W-:Y:S02]  /*d770*/  VIADD R11, R2, UR7 ;  /* 0x00000007020b7c36 */ /* 0x000fe40008000000 */
[----:B------:R-:W-:Y:S02]  /*d780*/  IMAD.X R7, R70, 0x1, R201, P6 ;  /* 0x0000000146077824 */ /* 0x000fe400030e06c9 */
[----:B------:R-:W-:-:S03]  /*d790*/  IMAD.X R9, R72, 0x1, R203, P4 ;  /* 0x0000000148097824 */ /* 0x000fc600020e06cb */
[----:B------:R3:W-:Y:S01]  /*d7a0*/  LDGSTS.E [R188+0xfc], desc[UR28][R6.64], P3 ;  /* 0x000fc00006bc7fae */ /* 0x0007e200099a101c */
[----:B-1----:R-:W-:-:S03]  /*d7b0*/  IADD3 R4, P6, PT, R71, R210, RZ ;  /* 0x000000d247047210 */ /* 0x002fc60007fde0ff */
[----:B------:R-:W0:Y:S02]  /*d7c0*/  LDGDEPBAR ;  /* 0x00000000000079af */ /* 0x000e240000000000 */
[----:B------:R-:W-:Y:S02]  /*d7d0*/  IMAD.X R5, R72, 0x1, R211, P6 ;  /* 0x0000000148057824 */ /* 0x000fe400030e06d3 */
[----:B------:R1:W-:Y:S01]  /*d7e0*/  LDGSTS.E [R11+0x10000], desc[UR28][R8.64], P0 ;  /* 0x10000000080b7fae */ /* 0x0003e200081a101c */
[----:B---3--:R-:W-:-:S03]  /*d7f0*/  IADD3 R6, P3, PT, R71, R218, RZ ;  /* 0x000000da47067210 */ /* 0x008fc60007f7e0ff */
[----:B------:R3:W-:Y:S02]  /*d800*/  LDGSTS.E [R11+0x10400], desc[UR28][R4.64], P0 ;  /* 0x10400000040b7fae */ /* 0x0007e400081a101c */
[----:B------:R-:W-:Y:S01]  /*d810*/  IMAD.X R7, R72, 0x1, R219, P3 ;  /* 0x0000000148077824 */ /* 0x000fe200018e06db */
[----:B-1----:R-:W-:-:S04]  /*d820*/  IADD3 R8, P4, PT, R71, R226, RZ ;  /* 0x000000e247087210 */ /* 0x002fc80007f9e0ff */
[----:B------:R1:W-:Y:S01]  /*d830*/  LDGSTS.E [R11+0x10800], desc[UR28][R6.64], P0 ;  /* 0x10800000060b7fae */ /* 0x0003e200081a101c */
[----:B---3--:R-:W-:Y:S01]  /*d840*/  IADD3 R4, P3, PT, R71, R234, RZ ;  /* 0x000000ea47047210 */ /* 0x008fe20007f7e0ff */
[----:B------:R-:W-:-:S04]  /*d850*/  IMAD.X R9, R72, 0x1, R227, P4 ;  /* 0x0000000148097824 */ /* 0x000fc800020e06e3 */
[----:B------:R-:W-:Y:S01]  /*d860*/  IMAD.X R5, R72, 0x1, R235, P3 ;  /* 0x0000000148057824 */ /* 0x000fe200018e06eb */
[----:B------:R3:W-:Y:S01]  /*d870*/  LDGSTS.E [R11+0x10c00], desc[UR28][R8.64], P0 ;  /* 0x10c00000080b7fae */ /* 0x0007e200081a101c */
[----:B-1----:R-:W-:-:S03]  /*d880*/  IADD3 R6, P4, PT, R71, R242, RZ ;  /* 0x000000f247067210 */ /* 0x002fc60007f9e0ff */
[----:B------:R5:W-:Y:S02]  /*d890*/  LDGSTS.E [R11+0x11000], desc[UR28][R4.64], P0 ;  /* 0x11000000040b7fae */ /* 0x000be400081a101c */
[----:B------:R-:W-:Y:S01]  /*d8a0*/  IMAD.X R7, R72, 0x1, R243, P4 ;  /* 0x0000000148077824 */ /* 0x000fe200020e06f3 */
[----:B---3--:R-:W-:-:S04]  /*d8b0*/  IADD3 R8, P3, PT, R71, R250, RZ ;  /* 0x000000fa47087210 */ /* 0x008fc80007f7e0ff */
[----:B------:R1:W-:Y:S01]  /*d8c0*/  LDGSTS.E [R11+0x11400], desc[UR28][R6.64], P0 ;  /* 0x11400000060b7fae */ /* 0x0003e200081a101c */
[----:B-----5:R-:W-:Y:S01]  /*d8d0*/  IADD3 R4, P4, PT, R71, R13, RZ ;  /* 0x0000000d47047210 */ /* 0x020fe20007f9e0ff */
[----:B------:R-:W-:-:S05]  /*d8e0*/  IMAD.X R9, R72, 0x1, R251, P3 ;  /* 0x0000000148097824 */ /* 0x000fca00018e06fb */
[----:B------:R3:W-:Y:S01]  /*d8f0*/  LDGSTS.E [R11+0x11800], desc[UR28][R8.64], P0 ;  /* 0x11800000080b7fae */ /* 0x0007e200081a101c */
[----:B-1----:R-:W-:-:S05]  /*d900*/  IADD3 R6, P3, PT, R71, R204, RZ ;  /* 0x000000cc47067210 */ /* 0x002fca0007f7e0ff */
[C---:B------:R-:W-:Y:S02]  /*d910*/  IMAD.X R7, R72.reuse, 0x1, R205, P3 ;  /* 0x0000000148077824 */ /* 0x040fe400018e06cd */
[----:B----4-:R-:W-:Y:S01]  /*d920*/  IMAD.X R5, R72, 0x1, R10, P4 ;  /* 0x0000000148057824 */ /* 0x010fe200020e060a */
[----:B------:R-:W-:Y:S02]  /*d930*/  LOP3.LUT R10, R2, 0x20, RZ, 0x3c, !PT ;  /* 0x00000020020a7812 */ /* 0x000fe400078e3cff */
[C---:B---3--:R-:W-:Y:S02]  /*d940*/  IADD3 R8, P4, PT, R71.reuse, R212, RZ ;  /* 0x000000d447087210 */ /* 0x048fe40007f9e0ff */
[----:B------:R1:W-:Y:S01]  /*d950*/  LDGSTS.E [R11+0x11c00], desc[UR28][R4.64], P0 ;  /* 0x11c00000040b7fae */ /* 0x0003e200081a101c */
[----:B------:R-:W-:Y:S02]  /*d960*/  VIADD R13, R10, UR7 ;  /* 0x000000070a0d7c36 */ /* 0x000fe40008000000 */
[----:B------:R-:W-:Y:S01]  /*d970*/  IMAD.X R9, R72, 0x1, R213, P4 ;  /* 0x0000000148097824 */ /* 0x000fe200020e06d5 */
[----:B------:R-:W3:Y:S04]  /*d980*/  LDL R10, [R1+0x4] ;  /* 0x00000400010a7983 */ /* 0x000ee80000100800 */
[----:B------:R4:W-:Y:S01]  /*d990*/  LDGSTS.E [R13+0x10100], desc[UR28][R6.64], P0 ;  /* 0x10100000060d7fae */ /* 0x0009e200081a101c */
[----:B-1----:R-:W-:-:S03]  /*d9a0*/  IADD3 R4, P3, PT, R71, R220, RZ ;  /* 0x000000dc47047210 */ /* 0x002fc60007f7e0ff */
[----:B------:R1:W-:Y:S02]  /*d9b0*/  LDGSTS.E [R13+0x10500], desc[UR28][R8.64], P0 ;  /* 0x10500000080d7fae */ /* 0x0003e400081a101c */
[----:B------:R-:W-:Y:S01]  /*d9c0*/  IMAD.X R5, R72, 0x1, R221, P3 ;  /* 0x0000000148057824 */ /* 0x000fe200018e06dd */
[----:B----4-:R-:W-:-:S04]  /*d9d0*/  IADD3 R6, P4, PT, R71, R228, RZ ;  /* 0x000000e447067210 */ /* 0x010fc80007f9e0ff */
[----:B------:R4:W-:Y:S01]  /*d9e0*/  LDGSTS.E [R13+0x10900], desc[UR28][R4.64], P0 ;  /* 0x10900000040d7fae */ /* 0x0009e200081a101c */
[----:B-1----:R-:W-:Y:S01]  /*d9f0*/  IADD3 R8, P3, PT, R71, R236, RZ ;  /* 0x000000ec47087210 */ /* 0x002fe20007f7e0ff */
[----:B------:R-:W-:-:S04]  /*da00*/  IMAD.X R7, R72, 0x1, R229, P4 ;  /* 0x0000000148077824 */ /* 0x000fc800020e06e5 */
[----:B------:R-:W-:Y:S01]  /*da10*/  IMAD.X R9, R72, 0x1, R237, P3 ;  /* 0x0000000148097824 */ /* 0x000fe200018e06ed */
[----:B------:R1:W-:Y:S01]  /*da20*/  LDGSTS.E [R13+0x10d00], desc[UR28][R6.64], P0 ;  /* 0x10d00000060d7fae */ /* 0x0003e200081a101c */
[----:B----4-:R-:W-:-:S03]  /*da30*/  IADD3 R4, P4, PT, R71, R244, RZ ;  /* 0x000000f447047210 */ /* 0x010fc60007f9e0ff */
[----:B------:R2:W-:Y:S02]  /*da40*/  LDGSTS.E [R13+0x11100], desc[UR28][R8.64], P0 ;  /* 0x11100000080d7fae */ /* 0x0005e400081a101c */
[----:B------:R-:W-:Y:S01]  /*da50*/  IMAD.X R5, R72, 0x1, R245, P4 ;  /* 0x0000000148057824 */ /* 0x000fe200020e06f5 */
[----:B-1----:R-:W-:-:S04]  /*da60*/  IADD3 R6, P3, PT, R71, R252, RZ ;  /* 0x000000fc47067210 */ /* 0x002fc80007f7e0ff */
[----:B------:R1:W-:Y:S01]  /*da70*/  LDGSTS.E [R13+0x11500], desc[UR28][R4.64], P0 ;  /* 0x11500000040d7fae */ /* 0x0003e200081a101c */
[----:B--2---:R-:W-:-:S03]  /*da80*/  IADD3 R8, P4, PT, R71, R14, RZ ;  /* 0x0000000e47087210 */ /* 0x004fc60007f9e0ff */
[----:B------:R-:W2:Y:S01]  /*da90*/  LDL R14, [R1+0x8] ;  /* 0x00000800010e7983 */ /* 0x000ea20000100800 */
[----:B------:R-:W-:-:S03]  /*daa0*/  IMAD.X R7, R72, 0x1, R12, P3 ;  /* 0x0000000148077824 */ /* 0x000fc600018e060c */
[----:B------:R-:W4:Y:S01]  /*dab0*/  LDL R12, [R1+0x28] ;  /* 0x00002800010c7983 */ /* 0x000f220000100800 */
[----:B------:R-:W-:Y:S01]  /*dac0*/  IMAD.X R9, R72, 0x1, R16, P4 ;  /* 0x0000000148097824 */ /* 0x000fe200020e0610 */
[----:B------:R-:W-:Y:S02]  /*dad0*/  LOP3.LUT R16, R2, 0x40, RZ, 0x3c, !PT ;  /* 0x0000004002107812 */ /* 0x000fe400078e3cff */
[C---:B-1----:R-:W-:Y:S01]  /*dae0*/  IADD3 R4, P3, PT, R71.reuse, R206, RZ ;  /* 0x000000ce47047210 */ /* 0x042fe20007f7e0ff */
[----:B------:R1:W-:Y:S02]  /*daf0*/  LDGSTS.E [R13+0x11900], desc[UR28][R6.64], P0 ;  /* 0x11900000060d7fae */ /* 0x0003e400081a101c */
[----:B------:R-:W-:Y:S02]  /*db00*/  VIADD R11, R16, UR7 ;  /* 0x00000007100b7c36 */ /* 0x000fe40008000000 */
[----:B------:R-:W-:Y:S01]  /*db10*/  IMAD.X R5, R72, 0x1, R207, P3 ;  /* 0x0000000148057824 */ /* 0x000fe200018e06cf */
[----:B------:R5:W-:Y:S04]  /*db20*/  LDGSTS.E [R13+0x11d00], desc[UR28][R8.64], P0 ;  /* 0x11d00000080d7fae */ /* 0x000be800081a101c */
[----:B------:R5:W-:Y:S01]  /*db30*/  LDGSTS.E [R11+0x10200], desc[UR28][R4.64], P0 ;  /* 0x10200000040b7fae */ /* 0x000be200081a101c */
[----:B-1----:R-:W-:-:S03]  /*db40*/  IADD3 R6, P4, PT, R71, R214, RZ ;  /* 0x000000d647067210 */ /* 0x002fc60007f9e0ff */
[----:B------:R-:W4:Y:S01]  /*db50*/  LDL R16, [R1+0x44] ;  /* 0x0000440001107983 */ /* 0x000f220000100800 */
[C---:B-----5:R-:W-:Y:S01]  /*db60*/  IADD3 R8, P3, PT, R71.reuse, R222, RZ ;  /* 0x000000de47087210 */ /* 0x060fe20007f7e0ff */
[----:B------:R-:W-:Y:S01]  /*db70*/  IMAD.X R7, R72, 0x1, R215, P4 ;  /* 0x0000000148077824 */ /* 0x000fe200020e06d7 */
[----:B------:R-:W-:-:S03]  /*db80*/  IADD3 R4, P4, PT, R71, R230, RZ ;  /* 0x000000e647047210 */ /* 0x000fc60007f9e0ff */
[C---:B------:R-:W-:Y:S01]  /*db90*/  IMAD.X R9, R72.reuse, 0x1, R223, P3 ;  /* 0x0000000148097824 */ /* 0x040fe200018e06df */
[----:B------:R1:W-:Y:S01]  /*dba0*/  LDGSTS.E [R11+0x10600], desc[UR28][R6.64], P0 ;  /* 0x10600000060b7fae */ /* 0x0003e200081a101c */
[----:B------:R-:W-:-:S03]  /*dbb0*/  IMAD.X R5, R72, 0x1, R231, P4 ;  /* 0x0000000148057824 */ /* 0x000fc600020e06e7 */
[----:B------:R5:W-:Y:S04]  /*dbc0*/  LDGSTS.E [R11+0x10a00], desc[UR28][R8.64], P0 ;  /* 0x10a00000080b7fae */ /* 0x000be800081a101c */
[----:B------:R-:W-:Y:S01]  /*dbd0*/  LDGSTS.E [R11+0x10e00], desc[UR28][R4.64], P0 ;  /* 0x10e00000040b7fae */ /* 0x000fe200081a101c */
[----:B-1----:R-:W-:-:S05]  /*dbe0*/  IADD3 R6, P3, PT, R71, R238, RZ ;  /* 0x000000ee47067210 */ /* 0x002fca0007f7e0ff */
[----:B------:R-:W-:Y:S01]  /*dbf0*/  IMAD.X R7, R72, 0x1, R239, P3 ;  /* 0x0000000148077824 */ /* 0x000fe200018e06ef */
[----:B-----5:R-:W-:-:S04]  /*dc00*/  IADD3 R8, P4, PT, R71, R246, RZ ;  /* 0x000000f647087210 */ /* 0x020fc80007f9e0ff */
[----:B------:R1:W-:Y:S01]  /*dc10*/  LDGSTS.E [R11+0x11200], desc[UR28][R6.64], P0 ;  /* 0x11200000060b7fae */ /* 0x0003e200081a101c */
[----:B------:R-:W-:-:S05]  /*dc20*/  IMAD.X R9, R72, 0x1, R247, P4 ;  /* 0x0000000148097824 */ /* 0x000fca00020e06f7 */
[----:B------:R5:W-:Y:S01]  /*dc30*/  LDGSTS.E [R11+0x11600], desc[UR28][R8.64], P0 ;  /* 0x11600000080b7fae */ /* 0x000be200081a101c */
[----:B-1----:R-:W-:-:S03]  /*dc40*/  IADD3 R6, P4, PT, R71, R15, RZ ;  /* 0x0000000f47067210 */ /* 0x002fc60007f9e0ff */
[----:B------:R-:W4:Y:S01]  /*dc50*/  LDL R15, [R1+0x40] ;  /* 0x00004000010f7983 */ /* 0x000f220000100800 */
[----:B---3--:R-:W-:-:S03]  /*dc60*/  IADD3 R4, P3, PT, R71, R10, RZ ;  /* 0x0000000a47047210 */ /* 0x008fc60007f7e0ff */
[----:B------:R-:W3:Y:S02]  /*dc70*/  LDL R10, [R1+0x2c] ;  /* 0x00002c00010a7983 */ /* 0x000ee40000100800 */
[C---:B--2---:R-:W-:Y:S02]  /*dc80*/  IMAD.X R5, R72.reuse, 0x1, R14, P3 ;  /* 0x0000000148057824 */ /* 0x044fe400018e060e */
[----:B------:R-:W2:Y:S01]  /*dc90*/  LDL R14, [R1+0x34] ;  /* 0x00003400010e7983 */ /* 0x000ea20000100800 */
[----:B----4-:R-:W-:Y:S01]  /*dca0*/  IMAD.X R7, R72, 0x1, R12, P4 ;  /* 0x0000000148077824 */ /* 0x010fe200020e060c */
[----:B------:R-:W-:Y:S02]  /*dcb0*/  LOP3.LUT R12, R2, 0x60, RZ, 0x3c, !PT ;  /* 0x00000060020c7812 */ /* 0x000fe400078e3cff */
[----:B------:R1:W-:Y:S03]  /*dcc0*/  LDGSTS.E [R11+0x11a00], desc[UR28][R4.64], P0 ;  /* 0x11a00000040b7fae */ /* 0x0003e600081a101c */
[----:B------:R-:W-:Y:S01]  /*dcd0*/  VIADD R13, R12, UR7 ;  /* 0x000000070c0d7c36 */ /* 0x000fe20008000000 */
[C---:B-----5:R-:W-:Y:S01]  /*dce0*/  IADD3 R8, P3, PT, R71.reuse, R208, RZ ;  /* 0x000000d047087210 */ /* 0x060fe20007f7e0ff */
[----:B------:R-:W4:Y:S04]  /*dcf0*/  LDL R12, [R1+0x3c] ;  /* 0x00003c00010c7983 */ /* 0x000f280000100800 */
[----:B------:R-:W-:Y:S01]  /*dd00*/  IMAD.X R9, R72, 0x1, R209, P3 ;  /* 0x0000000148097824 */ /* 0x000fe200018e06d1 */
[----:B------:R5:W-:Y:S01]  /*dd10*/  LDGSTS.E [R11+0x11e00], desc[UR28][R6.64], P0 ;  /* 0x11e00000060b7fae */ /* 0x000be200081a101c */
[----:B-1----:R-:W-:-:S03]  /*dd20*/  IADD3 R4, P4, PT, R71, R216, RZ ;  /* 0x000000d847047210 */ /* 0x002fc60007f9e0ff */
[----:B------:R1:W-:Y:S02]  /*dd30*/  LDGSTS.E [R13+0x10300], desc[UR28][R8.64], P0 ;  /* 0x10300000080d7fae */ /* 0x0003e400081a101c */
[----:B------:R-:W-:-:S05]  /*dd40*/  IMAD.X R5, R72, 0x1, R217, P4 ;  /* 0x0000000148057824 */ /* 0x000fca00020e06d9 */
[----:B------:R1:W-:Y:S01]  /*dd50*/  LDGSTS.E [R13+0x10700], desc[UR28][R4.64], P0 ;  /* 0x10700000040d7fae */ /* 0x0003e200081a101c */
[C---:B-----5:R-:W-:Y:S02]  /*dd60*/  IADD3 R6, P3, PT, R71.reuse, R224, RZ ;  /* 0x000000e047067210 */ /* 0x060fe40007f7e0ff */
[----:B-1----:R-:W-:-:S03]  /*dd70*/  IADD3 R8, P4, PT, R71, R232, RZ ;  /* 0x000000e847087210 */ /* 0x002fc60007f9e0ff */
[C---:B------:R-:W-:Y:S02]  /*dd80*/  IMAD.X R7, R72.reuse, 0x1, R225, P3 ;  /* 0x0000000148077824 */ /* 0x040fe400018e06e1 */
[----:B------:R-:W-:-:S03]  /*dd90*/  IMAD.X R9, R72, 0x1, R233, P4 ;  /* 0x0000000148097824 */ /* 0x000fc600020e06e9 */
[----:B------:R1:W-:Y:S01]  /*dda0*/  LDGSTS.E [R13+0x10b00], desc[UR28][R6.64], P0 ;  /* 0x10b00000060d7fae */ /* 0x0003e200081a101c */
[----:B------:R-:W-:-:S03]  /*ddb0*/  IADD3 R4, P6, PT, R71, R240, RZ ;  /* 0x000000f047047210 */ /* 0x000fc60007fde0ff */
[----:B------:R5:W-:Y:S02]  /*ddc0*/  LDGSTS.E [R13+0x10f00], desc[UR28][R8.64], P0 ;  /* 0x10f00000080d7fae */ /* 0x000be400081a101c */
[----:B------:R-:W-:Y:S02]  /*ddd0*/  IMAD.X R5, R72, 0x1, R241, P6 ;  /* 0x0000000148057824 */ /* 0x000fe400030e06f1 */
[----:B------:R-:W-:-:S03]  /*dde0*/  VIADD R3, R3, 0x1 ;  /* 0x0000000103037836 */ /* 0x000fc60000000000 */
[----:B------:R5:W-:Y:S01]  /*ddf0*/  LDGSTS.E [R13+0x11300], desc[UR28][R4.64], P0 ;  /* 0x11300000040d7fae */ /* 0x000be200081a101c */
[C---:B-1----:R-:W-:Y:S02]  /*de00*/  IADD3 R6, P3, PT, R71.reuse, R248, RZ ;  /* 0x000000f847067210 */ /* 0x042fe40007f7e0ff */
[----:B-----5:R-:W-:-:S03]  /*de10*/  IADD3 R8, P4, PT, R71, R19, RZ ;  /* 0x0000001347087210 */ /* 0x020fc60007f9e0ff */
[C---:B------:R-:W-:Y:S02]  /*de20*/  IMAD.X R7, R72.reuse, 0x1, R249, P3 ;  /* 0x0000000148077824 */ /* 0x040fe400018e06f9 */
[----:B------:R-:W-:-:S03]  /*de30*/  IMAD.X R9, R72, 0x1, R18, P4 ;  /* 0x0000000148097824 */ /* 0x000fc600020e0612 */
[----:B------:R1:W-:Y:S01]  /*de40*/  LDGSTS.E [R13+0x11700], desc[UR28][R6.64], P0 ;  /* 0x11700000060d7fae */ /* 0x0003e200081a101c */
[----:B------:R-:W-:-:S03]  /*de50*/  UIADD3 UR26, UPT, UPT, UR26, 0x1, URZ ;  /* 0x000000011a1a7890 */ /* 0x000fc6000fffe0ff */
[----:B------:R1:W-:Y:S01]  /*de60*/  LDGSTS.E [R13+0x11b00], desc[UR28][R8.64], P0 ;  /* 0x11b00000080d7fae */ /* 0x0003e200081a101c */
[----:B------:R-:W-:Y:S01]  /*de70*/  UISETP.GT.AND UP1, UPT, UR26, 0x1, UPT ;  /* 0x000000011a00788c */ /* 0x000fe2000bf24270 */
[----:B------:R-:W-:-:S03]  /*de80*/  IADD3 R69, P4, PT, R69, R15, RZ ;  /* 0x0000000f45457210 */ /* 0x000fc60007f9e0ff */
[----:B------:R-:W-:Y:S01]  /*de90*/  USEL UR7, URZ, 0x1, !UP1 ;  /* 0x00000001ff077887 */ /* 0x000fe2000c800000 */
[----:B------:R-:W-:Y:S01]  /*dea0*/  IMAD.U32 R4, RZ, RZ, UR4 ;  /* 0x00000004ff047e24 */ /* 0x000fe2000f8e00ff */
[----:B------:R-:W-:Y:S02]  /*deb0*/  USEL UR26, UR26, URZ, !UP1 ;  /* 0x000000ff1a1a7287 */ /* 0x000fe4000c800000 */
[----:B------:R-:W-:Y:S01]  /*dec0*/  ULOP3.LUT UR7, UR4, UR7, URZ, 0x3c, !UPT ;  /* 0x0000000704077292 */ /* 0x000fe2000f8e3cff */
[----:B------:R-:W-:Y:S01]  /*ded0*/  VIADD R68, R68, 0xffffffc0 ;  /* 0xffffffc044447836 */ /* 0x000fe20000000000 */
[----:B---3--:R-:W-:-:S05]  /*dee0*/  IADD3 R10, P6, PT, R71, R10, RZ ;  /* 0x0000000a470a7210 */ /* 0x008fca0007fde0ff */
[----:B------:R-:W-:-:S05]  /*def0*/  IMAD.X R11, R72, 0x1, R17, P6 ;  /* 0x00000001480b7824 */ /* 0x000fca00030e0611 */
[----:B------:R1:W-:Y:S01]  /*df00*/  LDGSTS.E [R13+0x11f00], desc[UR28][R10.64], P0 ;  /* 0x11f000000a0d7fae */ /* 0x0003e200081a101c */
[----:B------:R-:W-:-:S03]  /*df10*/  IADD3 R71, P3, PT, R71, R16, RZ ;  /* 0x0000001047477210 */ /* 0x000fc60007f7e0ff */
[----:B------:R-:W0:Y:S02]  /*df20*/  LDGDEPBAR ;  /* 0x00000000000079af */ /* 0x000e240000000000 */
[----:B------:R-:W-:Y:S01]  /*df30*/  IMAD.X R72, R72, 0x1, R74, P3 ;  /* 0x0000000148487824 */ /* 0x000fe200018e064a */
[----:B--2---:R-:W-:Y:S01]  /*df40*/  ISETP.NE.U32.AND P0, PT, R14, R3, PT ;  /* 0x000000030e00720c */ /* 0x004fe20003f05070 */
[----:B----4-:R-:W-:-:S12]  /*df50*/  IMAD.X R70, R70, 0x1, R12, P4 ;  /* 0x0000000146467824 */ /* 0x010fd800020e060c */
[----:B-1----:R-:W-:Y:S05]  /*df60*/  @P0 BRA `(.L_x_11) ;  /* 0xffffffd4001c0947 */ /* 0x002fea000383ffff */
.L_x_8:
[----:B------:R-:W2:Y:S01]  /*df70*/  LDL.LU R5, [R1+0xd8] ;  /* 0x0000d80001057983 */ /* 0x000ea20000300800 */
[----:B------:R-:W1:Y:S03]  /*df80*/  LDCU.128 UR16, c[0x0][0x390] ;  /* 0x00007200ff1077ac */ /* 0x000e660008000c00 */
[----:B------:R-:W1:Y:S01]  /*df90*/  LDL.LU R6, [R1+0xd4] ;  /* 0x0000d40001067983 */ /* 0x000e620000300800 */
[----:B------:R-:W3:Y:S01]  /*dfa0*/  LDCU UR6, c[0x0][0x3b8] ;  /* 0x00007700ff0677ac */ /* 0x000ee20008000800 */
[----:B------:R-:W4:Y:S01]  /*dfb0*/  S2R R7, SR_CgaCtaId ;  /* 0x0000000000077919 */ /* 0x000f220000008800 */
[----:B------:R-:W5:Y:S01]  /*dfc0*/  LDCU UR5, c[0x0][0x3b4] ;  /* 0x00007680ff0577ac */ /* 0x000f620008000800 */
[----:B----4-:R-:W-:-:S05]  /*dfd0*/  IMAD.SHL.U32 R3, R7, 0x40, RZ ;  /* 0x0000004007037824 */ /* 0x010fca00078e00ff */
[----:B--2---:R-:W-:Y:S02]  /*dfe0*/  LOP3.LUT R3, R5, 0xc0, R3, 0xf8, !PT ;  /* 0x000000c005037812 */ /* 0x004fe400078ef803 */
[C---:B-1----:R-:W-:Y:S01]  /*dff0*/  ISETP.GE.AND P0, PT, R6.reuse, UR18, PT ;  /* 0x0000001206007c0c */ /* 0x042fe2000bf06270 */
[----:B-----5:R-:W-:Y:S01]  /*e000*/  IMAD R0, R6, UR5, RZ ;  /* 0x0000000506007c24 */ /* 0x020fe2000f8e02ff */
[C---:B------:R-:W-:Y:S02]  /*e010*/  LOP3.LUT R5, R3.reuse, 0x1, RZ, 0xfc, !PT ;  /* 0x0000000103057812 */ /* 0x040fe400078efcff */
[----:B------:R-:W-:Y:S02]  /*e020*/  LOP3.LUT R2, R3, 0x3, RZ, 0xfc, !PT ;  /* 0x0000000303027812 */ /* 0x000fe400078efcff */
[----:B------:R-:W-:Y:S01]  /*e030*/  ISETP.LT.AND P4, PT, R5, UR19, !P0 ;  /* 0x0000001305007c0c */ /* 0x000fe2000c781270 */
[C---:B---3--:R-:W-:Y:S01]  /*e040*/  IMAD R5, R3.reuse, UR6, RZ ;  /* 0x0000000603057c24 */ /* 0x048fe2000f8e02ff */
[----:B------:R-:W-:-:S02]  /*e050*/  LOP3.LUT R4, R3, 0x2, RZ, 0xfc, !PT ;  /* 0x0000000203047812 */ /* 0x000fc400078efcff */
[----:B------:R-:W-:Y:S01]  /*e060*/  ISETP.LT.AND P6, PT, R2, UR19, !P0 ;  /* 0x0000001302007c0c */ /* 0x000fe2000c7c1270 */
[----:B------:R-:W-:Y:S01]  /*e070*/  VIADD R7, R5, UR6 ;  /* 0x0000000605077c36 */ /* 0x000fe20008000000 */
[----:B------:R-:W-:Y:S02]  /*e080*/  ISETP.LT.AND P3, PT, R4, UR19, !P0 ;  /* 0x0000001304007c0c */ /* 0x000fe4000c761270 */
[----:B------:R-:W-:Y:S01]  /*e090*/  LEA R2, P2, R0, UR16, 0x2 ;  /* 0x0000001000027c11 */ /* 0x000fe2000f8410ff */
[----:B------:R-:W-:Y:S01]  /*e0a0*/  VIADD R9, R7, UR6 ;  /* 0x0000000607097c36 */ /* 0x000fe20008000000 */
[----:B------:R-:W-:Y:S11]  /*e0b0*/  @!P5 BRA `(.L_x_12) ;  /* 0x000000000010d947 */ /* 0x000ff60003800000 */
[----:B------:R-:W-:-:S06]  /*e0c0*/  USHF.L.U32 UR4, UR4, 0x1f, URZ ;  /* 0x0000001f04047899 */ /* 0x000fcc00080006ff */
[----:B------:R-:W-:-:S04]  /*e0d0*/  IMAD.U32 R4, RZ, RZ, UR4 ;  /* 0x00000004ff047e24 */ /* 0x000fc8000f8e00ff */
[----:B------:R-:W1:Y:S02]  /*e0e0*/  SYNCS.PHASECHK.TRANS64.TRYWAIT P5, [UR8], R4 ;  /* 0x00000004ff0075a7 */ /* 0x000e6400080a1108 */
[----:B-1----:R-:W-:Y:S05]  /*e0f0*/  @!P5 BRA `(.L_x_13) ;  /* 0x0000001800b4d947 */ /* 0x002fea0003800000 */
.L_x_12:
[----:B------:R-:W-:-:S04]  /*e100*/  DEPBAR.LE SB0, 0x0 ;  /* 0x000080000000791a */ /* 0x000fc80000000000 */
[----:B------:R-:W-:Y:S01]  /*e110*/  BAR.SYNC.DEFER_BLOCKING 0x0 ;  /* 0x0000000000007b1d */ /* 0x000fe20000010000 */
[----:B------:R-:W-:Y:S01]  /*e120*/  VIADD R11, R9, UR6 ;  /* 0x00000006090b7c36 */ /* 0x000fe20008000000 */
[----:B------:R-:W-:Y:S02]  /*e130*/  LEA.HI.X.SX32 R0, R0, UR17, 0x2, P2 ;  /* 0x0000001100007c11 */ /* 0x000fe400090f16ff */
[----:B------:R-:W-:Y:S01]  /*e140*/  LEA R68, P2, R5, R2, 0x2 ;  /* 0x0000000205447211 */ /* 0x000fe200078410ff */
[----:B------:R-:W-:Y:S01]  /*e150*/  VIADD R77, R11, UR6 ;  /* 0x000000060b4d7c36 */ /* 0x000fe20008000000 */
[----:B------:R-:W-:Y:S02]  /*e160*/  ISETP.LT.AND P5, PT, R3, UR19, !P0 ;  /* 0x0000001303007c0c */ /* 0x000fe4000c7a1270 */
[----:B------:R-:W-:Y:S01]  /*e170*/  LEA.HI.X.SX32 R69, R5, R0, 0x2, P2 ;  /* 0x0000000005457211 */ /* 0x000fe200010f16ff */
[----:B------:R-:W-:Y:S01]  /*e180*/  VIADD R79, R77, UR6 ;  /* 0x000000064d4f7c36 */ /* 0x000fe20008000000 */
[----:B------:R-:W-:-:S02]  /*e190*/  LEA R70, P2, R7, R2, 0x2 ;  /* 0x0000000207467211 */ /* 0x000fc400078410ff */
[----:B------:R-:W-:Y:S01]  /*e1a0*/  LOP3.LUT R99, R3, 0x4, RZ, 0xfc, !PT ;  /* 0x0000000403637812 */ /* 0x000fe200078efcff */
[----:B------:R-:W-:Y:S01]  /*e1b0*/  VIADD R81, R79, UR6 ;  /* 0x000000064f517c36 */ /* 0x000fe20008000000 */
[----:B------:R-:W-:Y:S02]  /*e1c0*/  LEA.HI.X.SX32 R71, R7, R0, 0x2, P2 ;  /* 0x0000000007477211 */ /* 0x000fe400010f16ff */
[----:B------:R-:W-:Y:S01]  /*e1d0*/  LEA R74, P2, R11, R2, 0x2 ;  /* 0x000000020b4a7211 */ /* 0x000fe200078410ff */
[----:B------:R-:W-:Y:S01]  /*e1e0*/  VIADD R83, R81, UR6 ;  /* 0x0000000651537c36 */ /* 0x000fe20008000000 */
[----:B------:R-:W-:Y:S02]  /*e1f0*/  LOP3.LUT R100, R3, 0x5, RZ, 0xfc, !PT ;  /* 0x0000000503647812 */ /* 0x000fe400078efcff */
[----:B------:R-:W-:Y:S01]  /*e200*/  LEA.HI.X.SX32 R75, R11, R0, 0x2, P2 ;  /* 0x000000000b4b7211 */ /* 0x000fe200010f16ff */
[----:B------:R-:W-:Y:S01]  /*e210*/  VIADD R85, R83, UR6 ;  /* 0x0000000653557c36 */ /* 0x000fe20008000000 */
[----:B------:R-:W-:Y:S01]  /*e220*/  LEA R76, P2, R77, R2, 0x2 ;  /* 0x000000024d4c7211 */ /* 0x000fe200078410ff */
[----:B------:R-:W1:Y:S02]  /*e230*/  @!P1 SYNCS.CCTL.IV [UR11+0x1c000] ;  /* 0x01c00000ff0099b1 */ /* 0x000e64000800000b */
[----:B-1----:R-:W-:Y:S01]  /*e240*/  BAR.SYNC.DEFER_BLOCKING 0x0 ;  /* 0x0000000000007b1d */ /* 0x002fe20000010000 */
[----:B------:R-:W-:Y:S01]  /*e250*/  VIADD R87, R85, UR6 ;  /* 0x0000000655577c36 */ /* 0x000fe20008000000 */
[----:B------:R-:W-:-:S02]  /*e260*/  LEA.HI.X.SX32 R77, R77, R0, 0x2, P2 ;  /* 0x000000004d4d7211 */ /* 0x000fc400010f16ff */
[----:B------:R-:W-:Y:S01]  /*e270*/  LEA R80, P2, R81, R2, 0x2 ;  /* 0x0000000251507211 */ /* 0x000fe200078410ff */
[----:B------:R-:W-:Y:S01]  /*e280*/  VIADD R89, R87, UR6 ;  /* 0x0000000657597c36 */ /* 0x000fe20008000000 */
[----:B------:R-:W-:Y:S02]  /*e290*/  LOP3.LUT R102, R3, 0x7, RZ, 0xfc, !PT ;  /* 0x0000000703667812 */ /* 0x000fe400078efcff */
[----:B------:R-:W-:Y:S01]  /*e2a0*/  LEA.HI.X.SX32 R81, R81, R0, 0x2, P2 ;  /* 0x0000000051517211 */ /* 0x000fe200010f16ff */
[----:B------:R-:W-:Y:S01]  /*e2b0*/  VIADD R91, R89, UR6 ;  /* 0x00000006595b7c36 */ /* 0x000fe20008000000 */
[----:B------:R-:W-:-:S03]  /*e2c0*/  LEA R84, P2, R85, R2, 0x2 ;  /* 0x0000000255547211 */ /* 0x000fc600078410ff */
[----:B------:R-:W-:Y:S01]  /*e2d0*/  VIADD R93, R91, UR6 ;  /* 0x000000065b5d7c36 */ /* 0x000fe20008000000 */
[----:B------:R-:W-:Y:S02]  /*e2e0*/  LEA.HI.X.SX32 R85, R85, R0, 0x2, P2 ;  /* 0x0000000055557211 */ /* 0x000fe400010f16ff */
[----:B------:R-:W-:Y:S01]  /*e2f0*/  LEA R88, P2, R89, R2, 0x2 ;  /* 0x0000000259587211 */ /* 0x000fe200078410ff */
[----:B------:R-:W-:-:S03]  /*e300*/  VIADD R95, R93, UR6 ;  /* 0x000000065d5f7c36 */ /* 0x000fc60008000000 */
[----:B------:R-:W-:Y:S01]  /*e310*/  LEA.HI.X.SX32 R89, R89, R0, 0x2, P2 ;  /* 0x0000000059597211 */ /* 0x000fe200010f16ff */
[----:B------:R-:W-:Y:S01]  /*e320*/  VIADD R97, R95, UR6 ;  /* 0x000000065f617c36 */ /* 0x000fe20008000000 */
[-C--:B------:R-:W-:Y:S01]  /*e330*/  LEA R92, P2, R93, R2.reuse, 0x2 ;  /* 0x000000025d5c7211 */ /* 0x080fe200078410ff */
[----:B------:R-:W1:Y:S01]  /*e340*/  @!P1 SYNCS.CCTL.IV [UR11+0x1c008] ;  /* 0x01c00800ff0099b1 */ /* 0x000e62000800000b */
[----:B------:R-:W-:Y:S01]  /*e350*/  LEA R72, P1, R9, R2, 0x2 ;  /* 0x0000000209487211 */ /* 0x000fe200078210ff */
[----:B------:R-:W-:Y:S01]  /*e360*/  VIADD R101, R97, UR6 ;  /* 0x0000000661657c36 */ /* 0x000fe20008000000 */
[-C--:B------:R-:W-:Y:S02]  /*e370*/  LEA.HI.X.SX32 R93, R93, R0.reuse, 0x2, P2 ;  /* 0x000000005d5d7211 */ /* 0x080fe400010f16ff */
[----:B------:R-:W-:Y:S02]  /*e380*/  LEA.HI.X.SX32 R73, R9, R0, 0x2, P1 ;  /* 0x0000000009497211 */ /* 0x000fe400008f16ff */
[-C--:B------:R-:W-:Y:S01]  /*e390*/  LEA R78, P1, R79, R2.reuse, 0x2 ;  /* 0x000000024f4e7211 */ /* 0x080fe200078210ff */
[----:B------:R-:W2:Y:S01]  /*e3a0*/  LDTM.x64 R4, tmem[UR12] ;  /* 0x0000000c000479ee */ /* 0x000ea20008340000 */
[----:B------:R-:W-:Y:S01]  /*e3b0*/  LEA R96, P2, R97, R2, 0x2 ;  /* 0x0000000261607211 */ /* 0x000fe200078410ff */
[----:B------:R-:W-:Y:S01]  /*e3c0*/  NOP ;  /* 0x0000000000007918 */ /* 0x000fe20000000000 */
[----:B------:R-:W-:-:S02]  /*e3d0*/  LEA.HI.X.SX32 R79, R79, R0, 0x2, P1 ;  /* 0x000000004f4f7211 */ /* 0x000fc400008f16ff */
[----:B------:R-:W-:Y:S02]  /*e3e0*/  LEA R82, P1, R83, R2, 0x2 ;  /* 0x0000000253527211 */ /* 0x000fe400078210ff */
[-C--:B------:R-:W-:Y:S02]  /*e3f0*/  LEA.HI.X.SX32 R97, R97, R0.reuse, 0x2, P2 ;  /* 0x0000000061617211 */ /* 0x080fe400010f16ff */
[----:B------:R-:W-:Y:S02]  /*e400*/  LEA.HI.X.SX32 R83, R83, R0, 0x2, P1 ;  /* 0x0000000053537211 */ /* 0x000fe400008f16ff */
[----:B------:R-:W-:Y:S02]  /*e410*/  LEA R86, P1, R87, R2, 0x2 ;  /* 0x0000000257567211 */ /* 0x000fe400078210ff */
[----:B------:R-:W-:Y:S02]  /*e420*/  ISETP.LT.AND P2, PT, R99, UR19, !P0 ;  /* 0x0000001363007c0c */ /* 0x000fe4000c741270 */
[----:B------:R-:W-:-:S02]  /*e430*/  LEA.HI.X.SX32 R87, R87, R0, 0x2, P1 ;  /* 0x0000000057577211 */ /* 0x000fc400008f16ff */
[----:B------:R-:W-:-:S04]  /*e440*/  LEA R90, P1, R91, R2, 0x2 ;  /* 0x000000025b5a7211 */ /* 0x000fc800078210ff */
[----:B------:R-:W-:Y:S02]  /*e450*/  LEA.HI.X.SX32 R91, R91, R0, 0x2, P1 ;  /* 0x000000005b5b7211 */ /* 0x000fe400008f16ff */
[C---:B------:R-:W-:Y:S01]  /*e460*/  LEA R94, P1, R95.reuse, R2, 0x2 ;  /* 0x000000025f5e7211 */ /* 0x040fe200078210ff */
[----:B--2---:R-:W-:Y:S03]  /*e470*/  @P5 STG.E desc[UR28][R68.64], R4 ;  /* 0x0000000444005986 */ /* 0x004fe6000c10191c */
[----:B------:R-:W-:Y:S01]  /*e480*/  LEA.HI.X.SX32 R95, R95, R0, 0x2, P1 ;  /* 0x000000005f5f7211 */ /* 0x000fe200008f16ff */
[----:B------:R-:W-:Y:S01]  /*e490*/  @P4 STG.E desc[UR28][R70.64], R5 ;  /* 0x0000000546004986 */ /* 0x000fe2000c10191c */
[C---:B------:R-:W-:Y:S02]  /*e4a0*/  LEA R98, P1, R101.reuse, R2, 0x2 ;  /* 0x0000000265627211 */ /* 0x040fe400078210ff */
[----:B------:R-:W-:Y:S01]  /*e4b0*/  ISETP.LT.AND P4, PT, R102, UR19, !P0 ;  /* 0x0000001366007c0c */ /* 0x000fe2000c781270 */
[----:B------:R-:W-:Y:S01]  /*e4c0*/  @P3 STG.E desc[UR28][R72.64], R6 ;  /* 0x0000000648003986 */ /* 0x000fe2000c10191c */
[C---:B------:R-:W-:Y:S01]  /*e4d0*/  LEA.HI.X.SX32 R99, R101.reuse, R0, 0x2, P1 ;  /* 0x0000000065637211 */ /* 0x040fe200008f16ff */
[----:B------:R-:W-:Y:S01]  /*e4e0*/  VIADD R101, R101, UR6 ;  /* 0x0000000665657c36 */ /* 0x000fe20008000000 */
[----:B------:R-:W-:Y:S01]  /*e4f0*/  ISETP.LT.AND P1, PT, R100, UR19, !P0 ;  /* 0x0000001364007c0c */ /* 0x000fe2000c721270 */
[----:B------:R2:W-:Y:S01]  /*e500*/  @P6 STG.E desc[UR28][R74.64], R7 ;  /* 0x000000074a006986 */ /* 0x0005e2000c10191c */
[----:B------:R-:W-:-:S02]  /*e510*/  LOP3.LUT R100, R3, 0x6, RZ, 0xfc, !PT ;  /* 0x0000000603647812 */ /* 0x000fc400078efcff */
[C---:B------:R-:W-:Y:S01]  /*e520*/  LOP3.LUT R102, R3.reuse, 0x9, RZ, 0xfc, !PT ;  /* 0x0000000903667812 */ /* 0x040fe200078efcff */
[----:B------:R-:W-:Y:S01]  /*e530*/  @P2 STG.E desc[UR28][R76.64], R8 ;  /* 0x000000084c002986 */ /* 0x000fe2000c10191c */
[----:B------:R-:W-:Y:S02]  /*e540*/  ISETP.LT.AND P5, PT, R100, UR19, !P0 ;  /* 0x0000001364007c0c */ /* 0x000fe4000c7a1270 */
[C---:B------:R-:W-:Y:S02]  /*e550*/  LOP3.LUT R100, R3.reuse, 0x8, RZ, 0xfc, !PT ;  /* 0x0000000803647812 */ /* 0x040fe400078efcff */
[----:B------:R-:W-:Y:S02]  /*e560*/  ISETP.LT.AND P6, PT, R102, UR19, !P0 ;  /* 0x0000001366007c0c */ /* 0x000fe4000c7c1270 */
[----:B------:R-:W-:Y:S01]  /*e570*/  ISETP.LT.AND P3, PT, R100, UR19, !P0 ;  /* 0x0000001364007c0c */ /* 0x000fe2000c761270 */
[----:B------:R3:W-:Y:S01]  /*e580*/  @P1 STG.E desc[UR28][R78.64], R9 ;  /* 0x000000094e001986 */ /* 0x0007e2000c10191c */
[----:B------:R-:W-:Y:S01]  /*e590*/  LOP3.LUT R100, R3, 0xa, RZ, 0xfc, !PT ;  /* 0x0000000a03647812 */ /* 0x000fe200078efcff */
[----:B--2---:R-:W-:Y:S01]  /*e5a0*/  VIADD R7, R101, UR6 ;  /* 0x0000000665077c36 */ /* 0x004fe20008000000 */
[----:B------:R-:W-:-:S02]  /*e5b0*/  LOP3.LUT R5, R3, 0xb, RZ, 0xfc, !PT ;  /* 0x0000000b03057812 */ /* 0x000fc400078efcff */
[----:B------:R-:W-:Y:S01]  /*e5c0*/  ISETP.LT.AND P2, PT, R100, UR19, !P0 ;  /* 0x0000001364007c0c */ /* 0x000fe2000c741270 */
[----:B------:R-:W-:Y:S01]  /*e5d0*/  @P5 STG.E desc[UR28][R80.64], R10 ;  /* 0x0000000a50005986 */ /* 0x000fe2000c10191c */
[----:B------:R-:W-:Y:S02]  /*e5e0*/  LOP3.LUT R4, R3, 0xc, RZ, 0xfc, !PT ;  /* 0x0000000c03047812 */ /* 0x000fe400078efcff */
[----:B------:R-:W-:Y:S01]  /*e5f0*/  ISETP.LT.AND P1, PT, R5, UR19, !P0 ;  /* 0x0000001305007c0c */ /* 0x000fe2000c721270 */
[----:B------:R2:W-:Y:S01]  /*e600*/  @P4 STG.E desc[UR28][R82.64], R11 ;  /* 0x0000000b52004986 */ /* 0x0005e2000c10191c */
[----:B------:R-:W-:Y:S01]  /*e610*/  ISETP.LT.AND P5, PT, R4, UR19, !P0 ;  /* 0x0000001304007c0c */ /* 0x000fe2000c7a1270 */
[----:B---3--:R-:W-:Y:S01]  /*e620*/  VIADD R9, R7, UR6 ;  /* 0x0000000607097c36 */ /* 0x008fe20008000000 */
[C---:B------:R-:W-:Y:S01]  /*e630*/  LOP3.LUT R4, R3.reuse, 0xe, RZ, 0xfc, !PT ;  /* 0x0000000e03047812 */ /* 0x040fe200078efcff */
[----:B------:R-:W-:Y:S01]  /*e640*/  @P3 STG.E desc[UR28][R84.64], R12 ;  /* 0x0000000c54003986 */ /* 0x000fe2000c10191c */
[----:B------:R-:W-:-:S02]  /*e650*/  LOP3.LUT R5, R3, 0xd, RZ, 0xfc, !PT ;  /* 0x0000000d03057812 */ /* 0x000fc400078efcff */
[----:B------:R-:W-:Y:S01]  /*e660*/  ISETP.LT.AND P3, PT, R4, UR19, !P0 ;  /* 0x0000001304007c0c */ /* 0x000fe2000c761270 */
[----:B------:R-:W-:Y:S01]  /*e670*/  @P6 STG.E desc[UR28][R86.64], R13 ;  /* 0x0000000d56006986 */ /* 0x000fe2000c10191c */
[----:B------:R-:W-:Y:S02]  /*e680*/  ISETP.LT.AND P4, PT, R5, UR19, !P0 ;  /* 0x0000001305007c0c */ /* 0x000fe4000c781270 */
[C---:B------:R-:W-:Y:S01]  /*e690*/  LOP3.LUT R4, R3.reuse, 0x10, RZ, 0xfc, !PT ;  /* 0x0000001003047812 */ /* 0x040fe200078efcff */
[----:B------:R-:W-:Y:S01]  /*e6a0*/  @P2 STG.E desc[UR28][R88.64], R14 ;  /* 0x0000000e58002986 */ /* 0x000fe2000c10191c */
[----:B------:R-:W-:Y:S01]  /*e6b0*/  LOP3.LUT R5, R3, 0xf, RZ, 0xfc, !PT ;  /* 0x0000000f03057812 */ /* 0x000fe200078efcff */
[----:B--2---:R-:W-:Y:S01]  /*e6c0*/  VIADD R11, R9, UR6 ;  /* 0x00000006090b7c36 */ /* 0x004fe20008000000 */
[----:B------:R-:W-:Y:S01]  /*e6d0*/  ISETP.LT.AND P2, PT, R4, UR19, !P0 ;  /* 0x0000001304007c0c */ /* 0x000fe2000c741270 */
[----:B------:R-:W-:Y:S01]  /*e6e0*/  @P1 STG.E desc[UR28][R90.64], R15 ;  /* 0x0000000f5a001986 */ /* 0x000fe2000c10191c */
[----:B------:R-:W-:-:S02]  /*e6f0*/  LOP3.LUT R4, R3, 0x12, RZ, 0xfc, !PT ;  /* 0x0000001203047812 */ /* 0x000fc400078efcff */
[----:B------:R-:W-:Y:S01]  /*e700*/  ISETP.LT.AND P6, PT, R5, UR19, !P0 ;  /* 0x0000001305007c0c */ /* 0x000fe2000c7c1270 */
[----:B------:R-:W-:Y:S01]  /*e710*/  @P5 STG.E desc[UR28][R92.64], R16 ;  /* 0x000000105c005986 */ /* 0x000fe2000c10191c */
[----:B------:R-:W-:Y:S02]  /*e720*/  ISETP.LT.AND P5, PT, R4, UR19, !P0 ;  /* 0x0000001304007c0c */ /* 0x000fe4000c7a1270 */
[C---:B------:R-:W-:Y:S01]  /*e730*/  LOP3.LUT R4, R3.reuse, 0x13, RZ, 0xfc, !PT ;  /* 0x0000001303047812 */ /* 0x040fe200078efcff */
[----:B------:R-:W-:Y:S01]  /*e740*/  @P4 STG.E desc[UR28][R94.64], R17 ;  /* 0x000000115e004986 */ /* 0x000fe2000c10191c */
[----:B------:R-:W-:Y:S02]  /*e750*/  LOP3.LUT R5, R3, 0x11, RZ, 0xfc, !PT ;  /* 0x0000001103057812 */ /* 0x000fe400078efcff */
[----:B------:R-:W-:Y:S01]  /*e760*/  ISETP.LT.AND P4, PT, R4, UR19, !P0 ;  /* 0x0000001304007c0c */ /* 0x000fe2000c781270 */
[----:B------:R-:W-:Y:S01]  /*e770*/  @P3 STG.E desc[UR28][R96.64], R18 ;  /* 0x0000001260003986 */ /* 0x000fe2000c10191c */
[----:B------:R-:W-:-:S02]  /*e780*/  LEA R4, P3, R101, R2, 0x2 ;  /* 0x0000000265047211 */ /* 0x000fc400078610ff */
[----:B------:R-:W-:Y:S01]  /*e790*/  LOP3.LUT R6, R3, 0x14, RZ, 0xfc, !PT ;  /* 0x0000001403067812 */ /* 0x000fe200078efcff */
[----:B------:R-:W-:Y:S01]  /*e7a0*/  @P6 STG.E desc[UR28][R98.64], R19 ;  /* 0x0000001362006986 */ /* 0x000fe2000c10191c */
[----:B------:R-:W-:Y:S02]  /*e7b0*/  ISETP.LT.AND P1, PT, R5, UR19, !P0 ;  /* 0x0000001305007c0c */ /* 0x000fe4000c721270 */
[----:B------:R-:W-:Y:S02]  /*e7c0*/  LEA.HI.X.SX32 R5, R101, R0, 0x2, P3 ;  /* 0x0000000065057211 */ /* 0x000fe400018f16ff */
[----:B------:R-:W-:Y:S02]  /*e7d0*/  ISETP.LT.AND P3, PT, R6, UR19, !P0 ;  /* 0x0000001306007c0c */ /* 0x000fe4000c761270 */
[----:B------:R-:W-:Y:S01]  /*e7e0*/  LOP3.LUT R8, R3, 0x15, RZ, 0xfc, !PT ;  /* 0x0000001503087812 */ /* 0x000fe200078efcff */
[----:B------:R2:W-:Y:S01]  /*e7f0*/  @P2 STG.E desc[UR28][R4.64], R20 ;  /* 0x0000001404002986 */ /* 0x0005e2000c10191c */
[----:B------:R-:W-:-:S02]  /*e800*/  LEA R6, P6, R7, R2, 0x2 ;  /* 0x0000000207067211 */ /* 0x000fc400078c10ff */
[----:B------:R-:W-:Y:S02]  /*e810*/  ISETP.LT.AND P2, PT, R8, UR19, !P0 ;  /* 0x0000001308007c0c */ /* 0x000fe4000c741270 */
[----:B------:R-:W-:Y:S02]  /*e820*/  LEA.HI.X.SX32 R7, R7, R0, 0x2, P6 ;  /* 0x0000000007077211 */ /* 0x000fe400030f16ff */
[----:B------:R-:W-:Y:S02]  /*e830*/  LEA R8, P6, R9, R2, 0x2 ;  /* 0x0000000209087211 */ /* 0x000fe400078c10ff */
[----:B------:R-:W-:Y:S01]  /*e840*/  LOP3.LUT R10, R3, 0x16, RZ, 0xfc, !PT ;  /* 0x00000016030a7812 */ /* 0x000fe200078efcff */
[----:B------:R3:W-:Y:S01]  /*e850*/  @P1 STG.E desc[UR28][R6.64], R21 ;  /* 0x0000001506001986 */ /* 0x0007e2000c10191c */
[----:B------:R-:W-:Y:S01]  /*e860*/  LEA.HI.X.SX32 R9, R9, R0, 0x2, P6 ;  /* 0x0000000009097211 */ /* 0x000fe200030f16ff */
[----:B--2---:R-:W-:Y:S01]  /*e870*/  VIADD R5, R11, UR6 ;  /* 0x000000060b057c36 */ /* 0x004fe20008000000 */
[----:B------:R-:W-:-:S02]  /*e880*/  ISETP.LT.AND P1, PT, R10, UR19, !P0 ;  /* 0x000000130a007c0c */ /* 0x000fc4000c721270 */
[----:B------:R-:W-:Y:S01]  /*e890*/  LEA R10, P6, R11, R2, 0x2 ;  /* 0x000000020b0a7211 */ /* 0x000fe200078c10ff */
[----:B------:R2:W-:Y:S01]  /*e8a0*/  @P5 STG.E desc[UR28][R8.64], R22 ;  /* 0x0000001608005986 */ /* 0x0005e2000c10191c */
[----:B------:R-:W-:Y:S02]  /*e8b0*/  LOP3.LUT R4, R3, 0x17, RZ, 0xfc, !PT ;  /* 0x0000001703047812 */ /* 0x000fe400078efcff */
[----:B------:R-:W-:Y:S02]  /*e8c0*/  LEA.HI.X.SX32 R11, R11, R0, 0x2, P6 ;  /* 0x000000000b0b7211 */ /* 0x000fe400030f16ff */
[----:B------:R-:W-:Y:S01]  /*e8d0*/  ISETP.LT.AND P5, PT, R4, UR19, !P0 ;  /* 0x0000001304007c0c */ /* 0x000fe2000c7a1270 */
[C---:B---3--:R-:W-:Y:S01]  /*e8e0*/  VIADD R7, R5.reuse, UR6 ;  /* 0x0000000605077c36 */ /* 0x048fe20008000000 */
[----:B------:R-:W-:Y:S01]  /*e8f0*/  LEA R4, P6, R5, R2, 0x2 ;  /* 0x0000000205047211 */ /* 0x000fe200078c10ff */
[----:B------:R3:W-:Y:S01]  /*e900*/  @P4 STG.E desc[UR28][R10.64], R23 ;  /* 0x000000170a004986 */ /* 0x0007e2000c10191c */
[----:B------:R-:W-:Y:S01]  /*e910*/  LOP3.LUT R12, R3, 0x18, RZ, 0xfc, !PT ;  /* 0x00000018030c7812 */ /* 0x000fe200078efcff */
[----:B------:R-:W-:Y:S01]  /*e920*/  VIADD R13, R7, UR6 ;  /* 0x00000006070d7c36 */ /* 0x000fe20008000000 */
[----:B------:R-:W-:-:S02]  /*e930*/  LEA.HI.X.SX32 R5, R5, R0, 0x2, P6 ;  /* 0x0000000005057211 */ /* 0x000fc400030f16ff */
[C---:B------:R-:W-:Y:S02]  /*e940*/  LEA R6, P6, R7.reuse, R2, 0x2 ;  /* 0x0000000207067211 */ /* 0x040fe400078c10ff */
[----:B------:R-:W-:Y:S01]  /*e950*/  ISETP.LT.AND P4, PT, R12, UR19, !P0 ;  /* 0x000000130c007c0c */ /* 0x000fe2000c781270 */
[----:B------:R4:W-:Y:S01]  /*e960*/  @P3 STG.E desc[UR28][R4.64], R24 ;  /* 0x0000001804003986 */ /* 0x0009e2000c10191c */
[----:B------:R-:W-:Y:S02]  /*e970*/  LEA.HI.X.SX32 R7, R7, R0, 0x2, P6 ;  /* 0x0000000007077211 */ /* 0x000fe400030f16ff */
[C---:B--2---:R-:W-:Y:S01]  /*e980*/  LEA R8, P6, R13.reuse, R2, 0x2 ;  /* 0x000000020d087211 */ /* 0x044fe200078c10ff */
[----:B---3--:R-:W-:Y:S01]  /*e990*/  VIADD R11, R13, UR6 ;  /* 0x000000060d0b7c36 */ /* 0x008fe20008000000 */
[----:B------:R-:W-:Y:S01]  /*e9a0*/  LOP3.LUT R10, R3, 0x1a, RZ, 0xfc, !PT ;  /* 0x0000001a030a7812 */ /* 0x000fe200078efcff */
[----:B------:R2:W-:Y:S01]  /*e9b0*/  @P2 STG.E desc[UR28][R6.64], R25 ;  /* 0x0000001906002986 */ /* 0x0005e2000c10191c */
[----:B------:R-:W-:-:S02]  /*e9c0*/  LEA.HI.X.SX32 R9, R13, R0, 0x2, P6 ;  /* 0x000000000d097211 */ /* 0x000fc400030f16ff */
[----:B------:R-:W-:Y:S02]  /*e9d0*/  ISETP.LT.AND P2, PT, R10, UR19, !P0 ;  /* 0x000000130a007c0c */ /* 0x000fe4000c741270 */
[C---:B------:R-:W-:Y:S01]  /*e9e0*/  LEA R10, P6, R11.reuse, R2, 0x2 ;  /* 0x000000020b0a7211 */ /* 0x040fe200078c10ff */
[----:B----4-:R-:W-:Y:S01]  /*e9f0*/  VIADD R5, R11, UR6 ;  /* 0x000000060b057c36 */ /* 0x010fe20008000000 */
[----:B------:R-:W-:Y:S01]  /*ea00*/  LOP3.LUT R12, R3, 0x19, RZ, 0xfc, !PT ;  /* 0x00000019030c7812 */ /* 0x000fe200078efcff */
[----:B------:R3:W-:Y:S01]  /*ea10*/  @P1 STG.E desc[UR28][R8.64], R26 ;  /* 0x0000001a08001986 */ /* 0x0007e2000c10191c */
[----:B------:R-:W-:Y:S01]  /*ea20*/  LEA.HI.X.SX32 R11, R11, R0, 0x2, P6 ;  /* 0x000000000b0b7211 */ /* 0x000fe200030f16ff */
[C---:B------:R-:W-:Y:S01]  /*ea30*/  VIADD R13, R5.reuse, UR6 ;  /* 0x00000006050d7c36 */ /* 0x040fe20008000000 */
[C---:B------:R-:W-:Y:S02]  /*ea40*/  LEA R4, P6, R5.reuse, R2, 0x2 ;  /* 0x0000000205047211 */ /* 0x040fe400078c10ff */
[----:B------:R-:W-:Y:S01]  /*ea50*/  ISETP.LT.AND P3, PT, R12, UR19, !P0 ;  /* 0x000000130c007c0c */ /* 0x000fe2000c761270 */
[----:B------:R4:W-:Y:S01]  /*ea60*/  @P5 STG.E desc[UR28][R10.64], R27 ;  /* 0x0000001b0a005986 */ /* 0x0009e2000c10191c */
[----:B------:R-:W-:-:S02]  /*ea70*/  LEA.HI.X.SX32 R5, R5, R0, 0x2, P6 ;  /* 0x0000000005057211 */ /* 0x000fc400030f16ff */
[----:B--2---:R-:W-:Y:S02]  /*ea80*/  LEA R6, P6, R13, R2, 0x2 ;  /* 0x000000020d067211 */ /* 0x004fe400078c10ff */
[----:B------:R-:W-:Y:S01]  /*ea90*/  LOP3.LUT R12, R3, 0x1b, RZ, 0xfc, !PT ;  /* 0x0000001b030c7812 */ /* 0x000fe200078efcff */
[----:B---3--:R-:W-:Y:S01]  /*eaa0*/  VIADD R9, R13, UR6 ;  /* 0x000000060d097c36 */ /* 0x008fe20008000000 */
[----:B------:R-:W-:Y:S01]  /*eab0*/  LOP3.LUT R8, R3, 0x1d, RZ, 0xfc, !PT ;  /* 0x0000001d03087812 */ /* 0x000fe200078efcff */
[----:B------:R2:W-:Y:S01]  /*eac0*/  @P4 STG.E desc[UR28][R4.64], R28 ;  /* 0x0000001c04004986 */ /* 0x0005e2000c10191c */
[----:B------:R-:W-:Y:S02]  /*ead0*/  LEA.HI.X.SX32 R7, R13, R0, 0x2, P6 ;  /* 0x000000000d077211 */ /* 0x000fe400030f16ff */
[----:B------:R-:W-:Y:S01]  /*eae0*/  ISETP.LT.AND P4, PT, R8, UR19, !P0 ;  /* 0x0000001308007c0c */ /* 0x000fe2000c781270 */
[C---:B----4-:R-:W-:Y:S01]  /*eaf0*/  VIADD R11, R9.reuse, UR6 ;  /* 0x00000006090b7c36 */ /* 0x050fe20008000000 */
[----:B------:R-:W-:Y:S01]  /*eb00*/  LEA R8, P6, R9, R2, 0x2 ;  /* 0x0000000209087211 */ /* 0x000fe200078c10ff */
[----:B------:R3:W-:Y:S01]  /*eb10*/  @P3 STG.E desc[UR28][R6.64], R29 ;  /* 0x0000001d06003986 */ /* 0x0007e2000c10191c */
[----:B------:R-:W-:Y:S01]  /*eb20*/  ISETP.LT.AND P1, PT, R12, UR19, !P0 ;  /* 0x000000130c007c0c */ /* 0x000fe2000c721270 */
[----:B------:R-:W-:Y:S01]  /*eb30*/  VIADD R13, R11, UR6 ;  /* 0x000000060b0d7c36 */ /* 0x000fe20008000000 */
[----:B------:R-:W-:-:S02]  /*eb40*/  LEA.HI.X.SX32 R9, R9, R0, 0x2, P6 ;  /* 0x0000000009097211 */ /* 0x000fc400030f16ff */
[----:B------:R-:W-:Y:S02]  /*eb50*/  LEA R10, P6, R11, R2, 0x2 ;  /* 0x000000020b0a7211 */ /* 0x000fe400078c10ff */
[----:B------:R-:W-:Y:S01]  /*eb60*/  LOP3.LUT R12, R3, 0x1c, RZ, 0xfc, !PT ;  /* 0x0000001c030c7812 */ /* 0x000fe200078efcff */
[----:B------:R4:W-:Y:S01]  /*eb70*/  @P2 STG.E desc[UR28][R8.64], R30 ;  /* 0x0000001e08002986 */ /* 0x0009e2000c10191c */
[----:B------:R-:W-:Y:S02]  /*eb80*/  LEA.HI.X.SX32 R11, R11, R0, 0x2, P6 ;  /* 0x000000000b0b7211 */ /* 0x000fe400030f16ff */
[C---:B--2---:R-:W-:Y:S01]  /*eb90*/  LEA R4, P6, R13.reuse, R2, 0x2 ;  /* 0x000000020d047211 */ /* 0x044fe200078c10ff */
[----:B---3--:R-:W-:Y:S01]  /*eba0*/  VIADD R7, R13, UR6 ;  /* 0x000000060d077c36 */ /* 0x008fe20008000000 */
[----:B------:R-:W-:Y:S01]  /*ebb0*/  LOP3.LUT R6, R3, 0x20, RZ, 0xfc, !PT ;  /* 0x0000002003067812 */ /* 0x000fe200078efcff */
[----:B------:R2:W-:Y:S01]  /*ebc0*/  @P1 STG.E desc[UR28][R10.64], R31 ;  /* 0x0000001f0a001986 */ /* 0x0005e2000c10191c */
[----:B------:R-:W-:-:S02]  /*ebd0*/  ISETP.LT.AND P5, PT, R12, UR19, !P0 ;  /* 0x000000130c007c0c */ /* 0x000fc4000c7a1270 */
[----:B------:R-:W-:Y:S02]  /*ebe0*/  LOP3.LUT R12, R3, 0x1e, RZ, 0xfc, !PT ;  /* 0x0000001e030c7812 */ /* 0x000fe400078efcff */
[----:B------:R-:W-:Y:S01]  /*ebf0*/  LEA.HI.X.SX32 R5, R13, R0, 0x2, P6 ;  /* 0x000000000d057211 */ /* 0x000fe200030f16ff */
[C---:B----4-:R-:W-:Y:S01]  /*ec00*/  VIADD R9, R7.reuse, UR6 ;  /* 0x0000000607097c36 */ /* 0x050fe20008000000 */
[----:B------:R-:W-:Y:S02]  /*ec10*/  ISETP.LT.AND P1, PT, R6, UR19, !P0 ;  /* 0x0000001306007c0c */ /* 0x000fe4000c721270 */
[----:B------:R-:W-:Y:S01]  /*ec20*/  LEA R6, P6, R7, R2, 0x2 ;  /* 0x0000000207067211 */ /* 0x000fe200078c10ff */
[----:B------:R-:W-:Y:S01]  /*ec30*/  VIADD R13, R9, UR6 ;  /* 0x00000006090d7c36 */ /* 0x000fe20008000000 */
[----:B------:R-:W-:Y:S02]  /*ec40*/  ISETP.LT.AND P3, PT, R12, UR19, !P0 ;  /* 0x000000130c007c0c */ /* 0x000fe4000c761270 */
[----:B------:R-:W-:Y:S01]  /*ec50*/  LEA.HI.X.SX32 R7, R7, R0, 0x2, P6 ;  /* 0x0000000007077211 */ /* 0x000fe200030f16ff */
[----:B------:R3:W-:Y:S01]  /*ec60*/  @P5 STG.E desc[UR28][R4.64], R32 ;  /* 0x0000002004005986 */ /* 0x0007e2000c10191c */
[----:B------:R-:W-:-:S02]  /*ec70*/  LEA R8, P6, R9, R2, 0x2 ;  /* 0x0000000209087211 */ /* 0x000fc400078c10ff */
[----:B------:R-:W-:Y:S01]  /*ec80*/  LOP3.LUT R12, R3, 0x1f, RZ, 0xfc, !PT ;  /* 0x0000001f030c7812 */ /* 0x000fe200078efcff */
[----:B------:R4:W-:Y:S01]  /*ec90*/  @P4 STG.E desc[UR28][R6.64], R33 ;  /* 0x0000002106004986 */ /* 0x0009e2000c10191c */
[----:B------:R-:W-:Y:S02]  /*eca0*/  LEA.HI.X.SX32 R9, R9, R0, 0x2, P6 ;  /* 0x0000000009097211 */ /* 0x000fe400030f16ff */
[----:B--2---:R-:W-:Y:S02]  /*ecb0*/  LEA R10, P6, R13, R2, 0x2 ;  /* 0x000000020d0a7211 */ /* 0x004fe400078c10ff */
[----:B------:R-:W-:Y:S01]  /*ecc0*/  ISETP.LT.AND P2, PT, R12, UR19, !P0 ;  /* 0x000000130c007c0c */ /* 0x000fe2000c741270 */
[----:B------:R2:W-:Y:S01]  /*ecd0*/  @P3 STG.E desc[UR28][R8.64], R34 ;  /* 0x0000002208003986 */ /* 0x0005e2000c10191c */
[----:B------:R-:W-:Y:S01]  /*ece0*/  LOP3.LUT R12, R3, 0x21, RZ, 0xfc, !PT ;  /* 0x00000021030c7812 */ /* 0x000fe200078efcff */
[----:B---3--:R-:W-:Y:S01]  /*ecf0*/  VIADD R5, R13, UR6 ;  /* 0x000000060d057c36 */ /* 0x008fe20008000000 */
[----:B------:R-:W-:-:S02]  /*ed00*/  LOP3.LUT R4, R3, 0x23, RZ, 0xfc, !PT ;  /* 0x0000002303047812 */ /* 0x000fc400078efcff */
[----:B------:R-:W-:Y:S01]  /*ed10*/  LEA.HI.X.SX32 R11, R13, R0, 0x2, P6 ;  /* 0x000000000d0b7211 */ /* 0x000fe200030f16ff */
[C---:B----4-:R-:W-:Y:S01]  /*ed20*/  VIADD R7, R5.reuse, UR6 ;  /* 0x0000000605077c36 */ /* 0x050fe20008000000 */
[----:B------:R-:W-:Y:S02]  /*ed30*/  ISETP.LT.AND P3, PT, R4, UR19, !P0 ;  /* 0x0000001304007c0c */ /* 0x000fe4000c761270 */
[----:B------:R-:W-:Y:S01]  /*ed40*/  LEA R4, P6, R5, R2, 0x2 ;  /* 0x0000000205047211 */ /* 0x000fe200078c10ff */
[----:B------:R-:W-:Y:S01]  /*ed50*/  VIADD R13, R7, UR6 ;  /* 0x00000006070d7c36 */ /* 0x000fe20008000000 */
[----:B------:R-:W-:Y:S01]  /*ed60*/  ISETP.LT.AND P5, PT, R12, UR19, !P0 ;  /* 0x000000130c007c0c */ /* 0x000fe2000c7a1270 */
[----:B------:R3:W-:Y:S01]  /*ed70*/  @P2 STG.E desc[UR28][R10.64], R35 ;  /* 0x000000230a002986 */ /* 0x0007e2000c10191c */
[----:B------:R-:W-:Y:S02]  /*ed80*/  LEA.HI.X.SX32 R5, R5, R0, 0x2, P6 ;  /* 0x0000000005057211 */ /* 0x000fe400030f16ff */
[----:B------:R-:W-:-:S02]  /*ed90*/  LEA R6, P6, R7, R2, 0x2 ;  /* 0x0000000207067211 */ /* 0x000fc400078c10ff */
[----:B------:R-:W-:Y:S01]  /*eda0*/  LOP3.LUT R12, R3, 0x22, RZ, 0xfc, !PT ;  /* 0x00000022030c7812 */ /* 0x000fe200078efcff */
[----:B------:R4:W-:Y:S01]  /*edb0*/  @P1 STG.E desc[UR28][R4.64], R36 ;  /* 0x0000002404001986 */ /* 0x0009e2000c10191c */
[----:B------:R-:W-:Y:S02]  /*edc0*/  LEA.HI.X.SX32 R7, R7, R0, 0x2, P6 ;  /* 0x0000000007077211 */ /* 0x000fe400030f16ff */
[C---:B--2---:R-:W-:Y:S02]  /*edd0*/  LEA R8, P6, R13.reuse, R2, 0x2 ;  /* 0x000000020d087211 */ /* 0x044fe400078c10ff */
[----:B------:R-:W-:Y:S01]  /*ede0*/  ISETP.LT.AND P4, PT, R12, UR19, !P0 ;  /* 0x000000130c007c0c */ /* 0x000fe2000c781270 */
[----:B---3--:R-:W-:Y:S01]  /*edf0*/  VIADD R11, R13, UR6 ;  /* 0x000000060d0b7c36 */ /* 0x008fe20008000000 */
[C---:B------:R-:W-:Y:S01]  /*ee00*/  LOP3.LUT R10, R3.reuse, 0x26, RZ, 0xfc, !PT ;  /* 0x00000026030a7812 */ /* 0x040fe200078efcff */
[----:B------:R2:W-:Y:S01]  /*ee10*/  @P5 STG.E desc[UR28][R6.64], R37 ;  /* 0x0000002506005986 */ /* 0x0005e2000c10191c */
        /* <DEDUP_REMOVED lines=124> */
[----:B------:R-:W-:Y:S01]  /*f5e0*/  LOP3.LUT R4, R3, 0x3b, RZ, 0xfc, !PT ;  /* 0x0000003b03047812 */ /* 0x000fe200078efcff */
[----:B------:R2:W-:Y:S01]  /*f5f0*/  @P4 STG.E desc[UR28][R8.64], R58 ;  /* 0x0000003a08004986 */ /* 0x0005e2000c10191c */
[----:B------:R-:W-:-:S02]  /*f600*/  LEA.HI.X.SX32 R11, R13, R0, 0x2, P6 ;  /* 0x000000000d0b7211 */ /* 0x000fc400030f16ff */
[----:B------:R-:W-:Y:S01]  /*f610*/  ISETP.LT.AND P4, PT, R4, UR19, !P0 ;  /* 0x0000001304007c0c */ /* 0x000fe2000c781270 */
[C---:B----4-:R-:W-:Y:S01]  /*f620*/  VIADD R7, R5.reuse, UR6 ;  /* 0x0000000605077c36 */ /* 0x050fe20008000000 */
[----:B------:R-:W-:Y:S02]  /*f630*/  LEA R4, P6, R5, R2, 0x2 ;  /* 0x0000000205047211 */ /* 0x000fe400078c10ff */
[----:B------:R-:W-:Y:S01]  /*f640*/  LOP3.LUT R12, R3, 0x39, RZ, 0xfc, !PT ;  /* 0x00000039030c7812 */ /* 0x000fe200078efcff */
[----:B------:R-:W-:Y:S01]  /*f650*/  VIADD R13, R7, UR6 ;  /* 0x00000006070d7c36 */ /* 0x000fe20008000000 */
[----:B------:R-:W-:Y:S01]  /*f660*/  LEA.HI.X.SX32 R5, R5, R0, 0x2, P6 ;  /* 0x0000000005057211 */ /* 0x000fe200030f16ff */
[----:B------:R3:W-:Y:S01]  /*f670*/  @P3 STG.E desc[UR28][R10.64], R59 ;  /* 0x0000003b0a003986 */ /* 0x0007e2000c10191c */
[----:B------:R-:W-:Y:S02]  /*f680*/  ISETP.LT.AND P1, PT, R12, UR19, !P0 ;  /* 0x000000130c007c0c */ /* 0x000fe4000c721270 */
[----:B------:R-:W-:Y:S01]  /*f690*/  LEA R6, P6, R7, R2, 0x2 ;  /* 0x0000000207067211 */ /* 0x000fe200078c10ff */
[----:B------:R4:W-:Y:S01]  /*f6a0*/  @P2 STG.E desc[UR28][R4.64], R60 ;  /* 0x0000003c04002986 */ /* 0x0009e2000c10191c */
[----:B------:R-:W-:-:S02]  /*f6b0*/  LOP3.LUT R12, R3, 0x3a, RZ, 0xfc, !PT ;  /* 0x0000003a030c7812 */ /* 0x000fc400078efcff */
[----:B------:R-:W-:Y:S02]  /*f6c0*/  LEA.HI.X.SX32 R7, R7, R0, 0x2, P6 ;  /* 0x0000000007077211 */ /* 0x000fe400030f16ff */
[C---:B--2---:R-:W-:Y:S02]  /*f6d0*/  LEA R8, P6, R13.reuse, R2, 0x2 ;  /* 0x000000020d087211 */ /* 0x044fe400078c10ff */
[----:B------:R-:W-:Y:S01]  /*f6e0*/  ISETP.LT.AND P5, PT, R12, UR19, !P0 ;  /* 0x000000130c007c0c */ /* 0x000fe2000c7a1270 */
[C---:B---3--:R-:W-:Y:S01]  /*f6f0*/  VIADD R11, R13.reuse, UR6 ;  /* 0x000000060d0b7c36 */ /* 0x048fe20008000000 */
[----:B------:R-:W-:Y:S01]  /*f700*/  LEA.HI.X.SX32 R9, R13, R0, 0x2, P6 ;  /* 0x000000000d097211 */ /* 0x000fe200030f16ff */
[----:B------:R2:W-:Y:S01]  /*f710*/  @P1 STG.E desc[UR28][R6.64], R61 ;  /* 0x0000003d06001986 */ /* 0x0005e2000c10191c */
[----:B------:R-:W-:Y:S01]  /*f720*/  LOP3.LUT R10, R3, 0x3e, RZ, 0xfc, !PT ;  /* 0x0000003e030a7812 */ /* 0x000fe200078efcff */
[----:B------:R-:W-:Y:S01]  /*f730*/  VIADD R13, R11, UR6 ;  /* 0x000000060b0d7c36 */ /* 0x000fe20008000000 */
[----:B------:R-:W-:-:S02]  /*f740*/  LOP3.LUT R12, R3, 0x3c, RZ, 0xfc, !PT ;  /* 0x0000003c030c7812 */ /* 0x000fc400078efcff */
[----:B------:R-:W-:Y:S01]  /*f750*/  ISETP.LT.AND P1, PT, R10, UR19, !P0 ;  /* 0x000000130a007c0c */ /* 0x000fe2000c721270 */
[----:B------:R-:W-:Y:S01]  /*f760*/  VIADD R15, R13, UR6 ;  /* 0x000000060d0f7c36 */ /* 0x000fe20008000000 */
[----:B------:R-:W-:Y:S02]  /*f770*/  ISETP.LT.AND P3, PT, R12, UR19, !P0 ;  /* 0x000000130c007c0c */ /* 0x000fe4000c761270 */
[----:B------:R-:W-:Y:S01]  /*f780*/  LEA R10, P6, R11, R2, 0x2 ;  /* 0x000000020b0a7211 */ /* 0x000fe200078c10ff */
[----:B------:R3:W-:Y:S01]  /*f790*/  @P5 STG.E desc[UR28][R8.64], R62 ;  /* 0x0000003e08005986 */ /* 0x0007e2000c10191c */
[C---:B------:R-:W-:Y:S02]  /*f7a0*/  LOP3.LUT R12, R3.reuse, 0x3d, RZ, 0xfc, !PT ;  /* 0x0000003d030c7812 */ /* 0x040fe400078efcff */
[----:B----4-:R-:W-:Y:S01]  /*f7b0*/  LOP3.LUT R5, R3, 0x3f, RZ, 0xfc, !PT ;  /* 0x0000003f03057812 */ /* 0x010fe200078efcff */
[----:B------:R-:W-:Y:S01]  /*f7c0*/  VIADD R3, R15, UR6 ;  /* 0x000000060f037c36 */ /* 0x000fe20008000000 */
[----:B------:R-:W-:-:S02]  /*f7d0*/  LEA.HI.X.SX32 R11, R11, R0, 0x2, P6 ;  /* 0x000000000b0b7211 */ /* 0x000fc400030f16ff */
[----:B------:R-:W-:Y:S01]  /*f7e0*/  ISETP.LT.AND P2, PT, R12, UR19, !P0 ;  /* 0x000000130c007c0c */ /* 0x000fe2000c741270 */
[----:B------:R-:W-:Y:S01]  /*f7f0*/  VIADD R17, R3, UR6 ;  /* 0x0000000603117c36 */ /* 0x000fe20008000000 */
[-C--:B------:R-:W-:Y:S01]  /*f800*/  LEA R4, P6, R13, R2.reuse, 0x2 ;  /* 0x000000020d047211 */ /* 0x080fe200078c10ff */
[----:B------:R3:W-:Y:S01]  /*f810*/  @P4 STG.E desc[UR28][R10.64], R63 ;  /* 0x0000003f0a004986 */ /* 0x0007e2000c10191c */
[----:B------:R-:W-:Y:S02]  /*f820*/  LEA R12, P5, R15, R2, 0x2 ;  /* 0x000000020f0c7211 */ /* 0x000fe400078a10ff */
[----:B------:R-:W-:Y:S02]  /*f830*/  ISETP.LT.AND P0, PT, R5, UR19, !P0 ;  /* 0x0000001305007c0c */ /* 0x000fe4000c701270 */
[-C--:B------:R-:W-:Y:S02]  /*f840*/  LEA.HI.X.SX32 R5, R13, R0.reuse, 0x2, P6 ;  /* 0x000000000d057211 */ /* 0x080fe400030f16ff */
[----:B------:R-:W-:-:S02]  /*f850*/  LEA.HI.X.SX32 R13, R15, R0, 0x2, P5 ;  /* 0x000000000f0d7211 */ /* 0x000fc400028f16ff */
[-C--:B--2---:R-:W-:Y:S01]  /*f860*/  LEA R6, P5, R3, R2.reuse, 0x2 ;  /* 0x0000000203067211 */ /* 0x084fe200078a10ff */
[----:B------:R3:W-:Y:S01]  /*f870*/  @P3 STG.E desc[UR28][R4.64], R64 ;  /* 0x0000004004003986 */ /* 0x0007e2000c10191c */
[----:B------:R-:W-:Y:S02]  /*f880*/  LEA R2, P6, R17, R2, 0x2 ;  /* 0x0000000211027211 */ /* 0x000fe400078c10ff */
[-C--:B------:R-:W-:Y:S01]  /*f890*/  LEA.HI.X.SX32 R7, R3, R0.reuse, 0x2, P5 ;  /* 0x0000000003077211 */ /* 0x080fe200028f16ff */
[----:B------:R3:W-:Y:S01]  /*f8a0*/  @P2 STG.E desc[UR28][R12.64], R65 ;  /* 0x000000410c002986 */ /* 0x0007e2000c10191c */
[----:B------:R-:W-:-:S03]  /*f8b0*/  LEA.HI.X.SX32 R3, R17, R0, 0x2, P6 ;  /* 0x0000000011037211 */ /* 0x000fc600030f16ff */
[----:B------:R3:W-:Y:S04]  /*f8c0*/  @P1 STG.E desc[UR28][R6.64], R66 ;  /* 0x0000004206001986 */ /* 0x0007e8000c10191c */
[----:B------:R3:W-:Y:S01]  /*f8d0*/  @P0 STG.E desc[UR28][R2.64], R67 ;  /* 0x0000004302000986 */ /* 0x0007e2000c10191c */
[----:B-1----:R-:W-:Y:S06]  /*f8e0*/  BAR.SYNC.DEFER_BLOCKING 0x0 ;  /* 0x0000000000007b1d */ /* 0x002fec0000010000 */
[----:B------:R-:W-:Y:S05]  /*f8f0*/  BRA.U UP0, `(.L_x_14) ;  /* 0x0000000100a07547 */ /* 0x000fea000b800000 */
[----:B------:R-:W1:Y:S01]  /*f900*/  S2UR UR5, SR_CgaCtaId ;  /* 0x00000000000579c3 */ /* 0x000e620000008800 */
[----:B------:R-:W-:Y:S01]  /*f910*/  NOP ;  /* 0x0000000000007918 */ /* 0x000fe20000000000 */
[----:B------:R-:W-:Y:S01]  /*f920*/  UMOV UR4, 0x50 ;  /* 0x0000005000047882 */ /* 0x000fe20000000000 */
[----:B------:R-:W-:Y:S02]  /*f930*/  IMAD.U32 R0, RZ, RZ, UR10 ;  /* 0x0000000aff007e24 */ /* 0x000fe4000f8e00ff */
[----:B---3--:R-:W-:Y:S02]  /*f940*/  IMAD.MOV.U32 R3, RZ, RZ, 0xf ;  /* 0x0000000fff037424 */ /* 0x008fe400078e00ff */
[----:B------:R-:W-:Y:S01]  /*f950*/  IMAD.MOV.U32 R7, RZ, RZ, 0x1 ;  /* 0x00000001ff077424 */ /* 0x000fe200078e00ff */
[----:B------:R-:W-:-:S04]  /*f960*/  LOP3.LUT R0, R0, 0xffff, RZ, 0xc0, !PT ;  /* 0x0000ffff00007812 */ /* 0x000fc800078ec0ff */
[----:B------:R-:W-:-:S05]  /*f970*/  SHF.R.U32.HI R0, RZ, 0x5, R0 ;  /* 0x00000005ff007819 */ /* 0x000fca0000011600 */
[----:B------:R-:W-:Y:S01]  /*f980*/  VIADD R2, R0, 0x10 ;  /* 0x0000001000027836 */ /* 0x000fe20000000000 */
[----:B------:R-:W-:Y:S01]  /*f990*/  SHF.L.U32 R0, R3, R0, RZ ;  /* 0x0000000003007219 */ /* 0x000fe200000006ff */
[----:B-1----:R-:W-:-:S03]  /*f9a0*/  ULEA UR6, UR5, UR4, 0x18 ;  /* 0x0000000405067291 */ /* 0x002fc6000f8ec0ff */
[----:B------:R-:W-:-:S04]  /*f9b0*/  SHF.L.U32 R3, R7, R2, RZ ;  /* 0x0000000207037219 */ /* 0x000fc800000006ff */
[----:B------:R-:W-:Y:S02]  /*f9c0*/  LOP3.LUT R0, R3, R0, RZ, 0xfc, !PT ;  /* 0x0000000003007212 */ /* 0x000fe400078efcff */
[----:B------:R-:W1:Y:S02]  /*f9d0*/  LDS R5, [UR6] ;  /* 0x00000006ff057984 */ /* 0x000e640008000800 */
[C---:B------:R-:W-:Y:S02]  /*f9e0*/  LOP3.LUT R2, R0.reuse, 0xffff, RZ, 0xc0, !PT ;  /* 0x0000ffff00027812 */ /* 0x040fe400078ec0ff */
[----:B-1----:R-:W-:-:S04]  /*f9f0*/  LOP3.LUT R3, R0, 0xffff, R5, 0x80, !PT ;  /* 0x0000ffff00037812 */ /* 0x002fc800078e8005 */
[----:B------:R-:W-:-:S13]  /*fa00*/  ISETP.NE.AND P0, PT, R3, R2, PT ;  /* 0x000000020300720c */ /* 0x000fda0003f05270 */
[----:B------:R-:W-:Y:S05]  /*fa10*/  @P0 BRA `(.L_x_15) ;  /* 0x0000000000500947 */ /* 0x000fea0003800000 */
[----:B------:R-:W-:Y:S02]  /*fa20*/  SHF.R.U32.HI R5, RZ, 0x10, R5 ;  /* 0x00000010ff057819 */ /* 0x000fe40000011605 */
[----:B------:R-:W-:-:S04]  /*fa30*/  SHF.R.U32.HI R2, RZ, 0x10, R0 ;  /* 0x00000010ff027819 */ /* 0x000fc80000011600 */
[----:B------:R-:W-:-:S04]  /*fa40*/  LOP3.LUT R5, R5, R2, RZ, 0xc0, !PT ;  /* 0x0000000205057212 */ /* 0x000fc800078ec0ff */
[----:B------:R-:W-:-:S13]  /*fa50*/  ISETP.NE.AND P0, PT, R5, R2, PT ;  /* 0x000000020500720c */ /* 0x000fda0003f05270 */
[----:B------:R-:W-:Y:S05]  /*fa60*/  @P0 BRA `(.L_x_16) ;  /* 0x0000000000300947 */ /* 0x000fea0003800000 */
[----:B------:R-:W-:Y:S01]  /*fa70*/  R2UR UR4, R0 ;  /* 0x00000000000472ca */ /* 0x000fe200000e0000 */
[----:B------:R-:W-:Y:S01]  /*fa80*/  VOTEU.ANY UR5, UPT, PT ;  /* 0x0000000000057886 */ /* 0x000fe200038e0100 */
[----:B------:R-:W1:Y:S01]  /*fa90*/  S2R R0, SR_LANEID ;  /* 0x0000000000007919 */ /* 0x000e620000000000 */
[----:B------:R-:W-:-:S10]  /*faa0*/  UFLO.U32 UR5, UR5 ;  /* 0x00000005000572bd */ /* 0x000fd400080e0000 */
[----:B------:R-:W-:-:S06]  /*fab0*/  ULOP3.LUT UR4, URZ, UR4, URZ, 0x33, !UPT ;  /* 0x00000004ff047292 */ /* 0x000fcc000f8e33ff */
[----:B------:R-:W-:-:S04]  /*fac0*/  IMAD.U32 R2, RZ, RZ, UR4 ;  /* 0x00000004ff027e24 */ /* 0x000fc8000f8e00ff */
[----:B------:R-:W2:Y:S02]  /*fad0*/  REDUX UR7, R2 ;  /* 0x00000000020773c4 */ /* 0x000ea40000000000 */
[----:B------:R4:W-:Y:S01]  /*fae0*/  UTCATOMSWS.AND URZ, UR4 ;  /* 0x0000000400ff79e3 */ /* 0x0009e20008000000 */
[----:B-1----:R-:W-:Y:S01]  /*faf0*/  ISETP.EQ.U32.AND P0, PT, R0, UR5, PT ;  /* 0x0000000500007c0c */ /* 0x002fe2000bf02070 */
[----:B--2---:R-:W-:-:S12]  /*fb00*/  IMAD.U32 R0, RZ, RZ, UR7 ;  /* 0x00000007ff007e24 */ /* 0x004fd8000f8e00ff */
[----:B------:R4:W-:Y:S01]  /*fb10*/  @P0 ATOMS.AND RZ, [UR6], R0 ;  /* 0x00000000ffff098c */ /* 0x0009e2000a800006 */
[----:B------:R-:W-:Y:S05]  /*fb20*/  BRA `(.L_x_14) ;  /* 0x0000000000147947 */ /* 0x000fea0003800000 */
.L_x_16:
[----:B------:R-:W-:-:S07]  /*fb30*/  MOV R2, 0xfb50 ;  /* 0x0000fb5000027802 */ /* 0x000fce0000000f00 */
[----:B------:R-:W-:Y:S05]  /*fb40*/  CALL.REL.NOINC `($__internal_0_$__cuda_sm10x_tcgen05_guardrail_trap_col_being_dealloced_not_returned_by_alloc) ;  /* 0x00000000002c7944 */ /* 0x000fea0003c00000 */
[----:B------:R-:W-:Y:S05]  /*fb50*/  BRA `(.L_x_14) ;  /* 0x0000000000087947 */ /* 0x000fea0003800000 */
.L_x_15:
[----:B------:R-:W-:-:S07]  /*fb60*/  MOV R2, 0xfb80 ;  /* 0x0000fb8000027802 */ /* 0x000fce0000000f00 */
[----:B------:R-:W-:Y:S05]  /*fb70*/  CALL.REL.NOINC `($__internal_2_$__cuda_sm10x_tcgen05_guardrail_trap_unallocated_columns_being_dealloced) ;  /* 0x0000000000387944 */ /* 0x000fea0003c00000 */
.L_x_14:
[----:B------:R-:W-:Y:S01]  /*fb80*/  NOP ;  /* 0x0000000000007918 */ /* 0x000fe20000000000 */
[----:B----4-:R-:W-:Y:S05]  /*fb90*/  EXIT ;  /* 0x000000000000794d */ /* 0x010fea0003800000 */
.L_x_9:
[----:B------:R-:W1:Y:S02]  /*fba0*/  SYNCS.PHASECHK.TRANS64.TRYWAIT P0, [UR8], R4 ;  /* 0x00000004ff0075a7 */ /* 0x000e640008001108 */
[----:B-1----:R-:W-:Y:S05]  /*fbb0*/  @!P0 BRA `(.L_x_9) ;  /* 0xfffffffc00f88947 */ /* 0x002fea000383ffff */
[----:B------:R-:W-:Y:S05]  /*fbc0*/  BRA `(.L_x_17) ;  /* 0xffffffb800207947 */ /* 0x000fea000383ffff */
.L_x_13:
[----:B------:R-:W1:Y:S02]  /*fbd0*/  SYNCS.PHASECHK.TRANS64.TRYWAIT P5, [UR8], R4 ;  /* 0x00000004ff0075a7 */ /* 0x000e6400080a1108 */
[----:B-1----:R-:W-:Y:S05]  /*fbe0*/  @!P5 BRA `(.L_x_13) ;  /* 0xfffffffc00f8d947 */ /* 0x002fea000383ffff */
[----:B------:R-:W-:Y:S05]  /*fbf0*/  BRA `(.L_x_12) ;  /* 0xffffffe400407947 */ /* 0x000fea000383ffff */
        .weak           $__internal_0_$__cuda_sm10x_tcgen05_guardrail_trap_col_being_dealloced_not_returned_by_alloc
        .type           $__internal_0_$__cuda_sm10x_tcgen05_guardrail_trap_col_being_dealloced_not_returned_by_alloc,@function
        .size           $__internal_0_$__cuda_sm10x_tcgen05_guardrail_trap_col_being_dealloced_not_returned_by_alloc,($__internal_1_$__cuda_sm10x_tcgen05_guardrail_trap_phase_invalid_during_alloc - $__internal_0_$__cuda_sm10x_tcgen05_guardrail_trap_col_being_dealloced_not_returned_by_alloc)
$__internal_0_$__cuda_sm10x_tcgen05_guardrail_trap_col_being_dealloced_not_returned_by_alloc:
[----:B------:R-:W-:Y:S05]  /*fc00*/  BPT.TRAP 0x1 ;  /* 0x000000040000795c */ /* 0x000fea0000300000 */
[----:B------:R-:W-:-:S04]  /*fc10*/  IMAD.MOV.U32 R3, RZ, RZ, 0x0 ;  /* 0x00000000ff037424 */ /* 0x000fc800078e00ff */
[----:B------:R-:W-:Y:S05]  /*fc20*/  RET.REL.NODEC R2 `(matmul_kernel) ;  /* 0xffffff0002f47950 */ /* 0x000fea0003c3ffff */
        .weak           $__internal_1_$__cuda_sm10x_tcgen05_guardrail_trap_phase_invalid_during_alloc
        .type           $__internal_1_$__cuda_sm10x_tcgen05_guardrail_trap_phase_invalid_during_alloc,@function
        .size           $__internal_1_$__cuda_sm10x_tcgen05_guardrail_trap_phase_invalid_during_alloc,($__internal_2_$__cuda_sm10x_tcgen05_guardrail_trap_unallocated_columns_being_dealloced - $__internal_1_$__cuda_sm10x_tcgen05_guardrail_trap_phase_invalid_during_alloc)
$__internal_1_$__cuda_sm10x_tcgen05_guardrail_trap_phase_invalid_during_alloc:
[----:B------:R-:W-:Y:S05]  /*fc30*/  BPT.TRAP 0x1 ;  /* 0x000000040000795c */ /* 0x000fea0000300000 */
[----:B------:R-:W-:-:S04]  /*fc40*/  IMAD.MOV.U32 R5, RZ, RZ, 0x0 ;  /* 0x00000000ff057424 */ /* 0x000fc800078e00ff */
[----:B------:R-:W-:Y:S05]  /*fc50*/  RET.REL.NODEC R4 `(matmul_kernel) ;  /* 0xffffff0004e87950 */ /* 0x000fea0003c3ffff */
        .weak           $__internal_2_$__cuda_sm10x_tcgen05_guardrail_trap_unallocated_columns_being_dealloced
        .type           $__internal_2_$__cuda_sm10x_tcgen05_guardrail_trap_unallocated_columns_being_dealloced,@function
        .size           $__internal_2_$__cuda_sm10x_tcgen05_guardrail_trap_unallocated_columns_being_dealloced,(.L_x_21 - $__internal_2_$__cuda_sm10x_tcgen05_guardrail_trap_unallocated_columns_being_dealloced)
$__internal_2_$__cuda_sm10x_tcgen05_guardrail_trap_unallocated_columns_being_dealloced:
[----:B------:R-:W-:Y:S05]  /*fc60*/  BPT.TRAP 0x1 ;  /* 0x000000040000795c */ /* 0x000fea0000300000 */
[----:B------:R-:W-:-:S04]  /*fc70*/  IMAD.MOV.U32 R3, RZ, RZ, 0x0 ;  /* 0x00000000ff037424 */ /* 0x000fc800078e00ff */
[----:B------:R-:W-:Y:S05]  /*fc80*/  RET.REL.NODEC R2 `(matmul_kernel) ;  /* 0xffffff0002dc7950 */ /* 0x000fea0003c3ffff */
.L_x_18:
[----:B------:R-:W-:-:S00]  /*fc90*/  BRA `(.L_x_18) ;  /* 0xfffffffc00fc7947 */ /* 0x000fc0000383ffff */
[----:B------:R-:W-:-:S00]  /*fca0*/  NOP ;  /* 0x0000000000007918 */ /* 0x000fc00000000000 */
        /* <DEDUP_REMOVED lines=13> */
.L_x_21:


//--------------------- .nv.shared.matmul_kernel  --------------------------
	.section	.nv.shared.matmul_kernel,"aw",@nobits
	.sectionflags	@""
	.align	16
	.zero		1024


//--------------------- .nv.shared.reserved.0     --------------------------
	.section	.nv.shared.reserved.0,"aw",@nobits
	.align	8
	.weak		__nv_reservedSMEM_offset_0_alias
	.size		__nv_reservedSMEM_offset_0_alias, 0, 64
	.other		__nv_reservedSMEM_offset_0_alias,@"STO_CUDA_RESERVED_SHARED STV_DEFAULT"
__nv_reservedSMEM_offset_0_alias:
	.zero		0
.nv.shared.reserved.0:
	.zero		64
	.weak		__nv_reservedSMEM_allocation_phase
	.type		__nv_reservedSMEM_allocation_phase,@object
	.size		__nv_reservedSMEM_allocation_phase,(.L_0 - __nv_reservedSMEM_allocation_phase)
__nv_reservedSMEM_allocation_phase:
	.zero		1
.L_0:
	.zero		7
	.weak		__nv_reservedSMEM_devtool_atexit_pc
	.type		__nv_reservedSMEM_devtool_atexit_pc,@object
	.size		__nv_reservedSMEM_devtool_atexit_pc,(__nv_reservedSMEM_allocation_mask - __nv_reservedSMEM_devtool_atexit_pc)
__nv_reservedSMEM_devtool_atexit_pc:
	.zero		8
	.weak		__nv_reservedSMEM_allocation_mask
	.type		__nv_reservedSMEM_allocation_mask,@object
	.size		__nv_reservedSMEM_allocation_mask,(.L_2 - __nv_reservedSMEM_allocation_mask)
__nv_reservedSMEM_allocation_mask:
	.zero		4
.L_2:


//--------------------- .nv.constant0.matmul_kernel --------------------------
	.section	.nv.constant0.matmul_kernel,"a",@progbits
	.sectionflags	@""
	.align	4
.nv.constant0.matmul_kernel:
	.zero		976


//--------------------- SYMBOLS --------------------------

	.type		.nv.reservedSmem.offset0,@object
	.size		.nv.reservedSmem.offset0,0x4
	.type		.nv.reservedSmem.cap,@object
	.size		.nv.reservedSmem.cap,0x4
